	.headerflags	@"EF_CUDA_TEXMODE_UNIFIED EF_CUDA_64BIT_ADDRESS EF_CUDA_SM89 EF_CUDA_VIRTUAL_SM(EF_CUDA_SM89)"
	.elftype	@"ET_EXEC"


//--------------------- .nv.info                  --------------------------
	.section	.nv.info,"",@"SHT_CUDA_INFO"
	.align	4


	//----- nvinfo : EIATTR_REGCOUNT
	.align		4
        /*0000*/ 	.byte	0x04, 0x2f
        /*0002*/ 	.short	(.L_2 - .L_1)
	.align		4
.L_1:
        /*0004*/ 	.word	index@(triton__0d1d2d3d4d5d6d7d8d910111213de)
        /*0008*/ 	.word	0x00000030


	//----- nvinfo : EIATTR_MAX_STACK_SIZE
	.align		4
.L_2:
        /*000c*/ 	.byte	0x04, 0x23
        /*000e*/ 	.short	(.L_4 - .L_3)
	.align		4
.L_3:
        /*0010*/ 	.word	index@(triton__0d1d2d3d4d5d6d7d8d910111213de)
        /*0014*/ 	.word	0x00000000


	//----- nvinfo : EIATTR_MIN_STACK_SIZE
	.align		4
.L_4:
        /*0018*/ 	.byte	0x04, 0x12
        /*001a*/ 	.short	(.L_6 - .L_5)
	.align		4
.L_5:
        /*001c*/ 	.word	index@(triton__0d1d2d3d4d5d6d7d8d910111213de)
        /*0020*/ 	.word	0x00000000


	//----- nvinfo : EIATTR_FRAME_SIZE
	.align		4
.L_6:
        /*0024*/ 	.byte	0x04, 0x11
        /*0026*/ 	.short	(.L_8 - .L_7)
	.align		4
.L_7:
        /*0028*/ 	.word	index@(triton__0d1d2d3d4d5d6d7d8d910111213de)
        /*002c*/ 	.word	0x00000000
.L_8:


//--------------------- .nv.info.triton__0d1d2d3d4d5d6d7d8d910111213de --------------------------
	.section	.nv.info.triton__0d1d2d3d4d5d6d7d8d910111213de,"",@"SHT_CUDA_INFO"
	.align	4


	//----- nvinfo : EIATTR_CUDA_API_VERSION
	.align		4
        /*0000*/ 	.byte	0x04, 0x37
        /*0002*/ 	.short	(.L_10 - .L_9)
.L_9:
        /*0004*/ 	.word	0x0000007b


	//----- nvinfo : EIATTR_PARAM_CBANK
	.align		4
.L_10:
        /*0008*/ 	.byte	0x04, 0x0a
        /*000a*/ 	.short	(.L_12 - .L_11)
	.align		4
.L_11:
        /*000c*/ 	.word	index@(.nv.constant0.triton__0d1d2d3d4d5d6d7d8d910111213de)
        /*0010*/ 	.short	0x0160
        /*0012*/ 	.short	0x005c


	//----- nvinfo : EIATTR_CBANK_PARAM_SIZE
	.align		4
.L_12:
        /*0014*/ 	.byte	0x03, 0x19
        /*0016*/ 	.short	0x005c


	//----- nvinfo : EIATTR_KPARAM_INFO
	.align		4
        /*0018*/ 	.byte	0x04, 0x17
        /*001a*/ 	.short	(.L_14 - .L_13)
.L_13:
        /*001c*/ 	.word	0x00000000
        /*0020*/ 	.short	0x000d
        /*0022*/ 	.short	0x0058
        /*0024*/ 	.byte	0x00, 0xf0, 0x11, 0x00


	//----- nvinfo : EIATTR_KPARAM_INFO
	.align		4
.L_14:
        /*0028*/ 	.byte	0x04, 0x17
        /*002a*/ 	.short	(.L_16 - .L_15)
.L_15:
        /*002c*/ 	.word	0x00000000
        /*0030*/ 	.short	0x000c
        /*0032*/ 	.short	0x0054
        /*0034*/ 	.byte	0x00, 0xf0, 0x11, 0x00


	//----- nvinfo : EIATTR_KPARAM_INFO
	.align		4
.L_16:
        /*0038*/ 	.byte	0x04, 0x17
        /*003a*/ 	.short	(.L_18 - .L_17)
.L_17:
        /*003c*/ 	.word	0x00000000
        /*0040*/ 	.short	0x000b
        /*0042*/ 	.short	0x0050
        /*0044*/ 	.byte	0x00, 0xf0, 0x11, 0x00


	//----- nvinfo : EIATTR_KPARAM_INFO
	.align		4
.L_18:
        /*0048*/ 	.byte	0x04, 0x17
        /*004a*/ 	.short	(.L_20 - .L_19)
.L_19:
        /*004c*/ 	.word	0x00000000
        /*0050*/ 	.short	0x000a
        /*0052*/ 	.short	0x004c
        /*0054*/ 	.byte	0x00, 0xf0, 0x11, 0x00


	//----- nvinfo : EIATTR_KPARAM_INFO
	.align		4
.L_20:
        /*0058*/ 	.byte	0x04, 0x17
        /*005a*/ 	.short	(.L_22 - .L_21)
.L_21:
        /*005c*/ 	.word	0x00000000
        /*0060*/ 	.short	0x0009
        /*0062*/ 	.short	0x0048
        /*0064*/ 	.byte	0x00, 0xf0, 0x11, 0x00


	//----- nvinfo : EIATTR_KPARAM_INFO
	.align		4
.L_22:
        /*0068*/ 	.byte	0x04, 0x17
        /*006a*/ 	.short	(.L_24 - .L_23)
.L_23:
        /*006c*/ 	.word	0x00000000
        /*0070*/ 	.short	0x0008
        /*0072*/ 	.short	0x0040
        /*0074*/ 	.byte	0x00, 0xf0, 0x21, 0x00


	//----- nvinfo : EIATTR_KPARAM_INFO
	.align		4
.L_24:
        /*0078*/ 	.byte	0x04, 0x17
        /*007a*/ 	.short	(.L_26 - .L_25)
.L_25:
        /*007c*/ 	.word	0x00000000
        /*0080*/ 	.short	0x0007
        /*0082*/ 	.short	0x0038
        /*0084*/ 	.byte	0x00, 0xf0, 0x21, 0x00


	//----- nvinfo : EIATTR_KPARAM_INFO
	.align		4
.L_26:
        /*0088*/ 	.byte	0x04, 0x17
        /*008a*/ 	.short	(.L_28 - .L_27)
.L_27:
        /*008c*/ 	.word	0x00000000
        /*0090*/ 	.short	0x0006
        /*0092*/ 	.short	0x0030
        /*0094*/ 	.byte	0x00, 0xf0, 0x21, 0x00


	//----- nvinfo : EIATTR_KPARAM_INFO
	.align		4
.L_28:
        /*0098*/ 	.byte	0x04, 0x17
        /*009a*/ 	.short	(.L_30 - .L_29)
.L_29:
        /*009c*/ 	.word	0x00000000
        /*00a0*/ 	.short	0x0005
        /*00a2*/ 	.short	0x0028
        /*00a4*/ 	.byte	0x00, 0xf0, 0x21, 0x00


	//----- nvinfo : EIATTR_KPARAM_INFO
	.align		4
.L_30:
        /*00a8*/ 	.byte	0x04, 0x17
        /*00aa*/ 	.short	(.L_32 - .L_31)
.L_31:
        /*00ac*/ 	.word	0x00000000
        /*00b0*/ 	.short	0x0004
        /*00b2*/ 	.short	0x0020
        /*00b4*/ 	.byte	0x00, 0xf0, 0x21, 0x00


	//----- nvinfo : EIATTR_KPARAM_INFO
	.align		4
.L_32:
        /*00b8*/ 	.byte	0x04, 0x17
        /*00ba*/ 	.short	(.L_34 - .L_33)
.L_33:
        /*00bc*/ 	.word	0x00000000
        /*00c0*/ 	.short	0x0003
        /*00c2*/ 	.short	0x0018
        /*00c4*/ 	.byte	0x00, 0xf0, 0x21, 0x00


	//----- nvinfo : EIATTR_KPARAM_INFO
	.align		4
.L_34:
        /*00c8*/ 	.byte	0x04, 0x17
        /*00ca*/ 	.short	(.L_36 - .L_35)
.L_35:
        /*00cc*/ 	.word	0x00000000
        /*00d0*/ 	.short	0x0002
        /*00d2*/ 	.short	0x0010
        /*00d4*/ 	.byte	0x00, 0xf0, 0x21, 0x00


	//----- nvinfo : EIATTR_KPARAM_INFO
	.align		4
.L_36:
        /*00d8*/ 	.byte	0x04, 0x17
        /*00da*/ 	.short	(.L_38 - .L_37)
.L_37:
        /*00dc*/ 	.word	0x00000000
        /*00e0*/ 	.short	0x0001
        /*00e2*/ 	.short	0x0008
        /*00e4*/ 	.byte	0x00, 0xf0, 0x21, 0x00


	//----- nvinfo : EIATTR_KPARAM_INFO
	.align		4
.L_38:
        /*00e8*/ 	.byte	0x04, 0x17
        /*00ea*/ 	.short	(.L_40 - .L_39)
.L_39:
        /*00ec*/ 	.word	0x00000000
        /*00f0*/ 	.short	0x0000
        /*00f2*/ 	.short	0x0000
        /*00f4*/ 	.byte	0x00, 0xf0, 0x21, 0x00


	//----- nvinfo : EIATTR_MAXREG_COUNT
	.align		4
.L_40:
        /*00f8*/ 	.byte	0x03, 0x1b
        /*00fa*/ 	.short	0x00ff


	//----- nvinfo : EIATTR_COOP_GROUP_MASK_REGIDS
	.align		4
        /*00fc*/ 	.byte	0x04, 0x29
        /*00fe*/ 	.short	(.L_42 - .L_41)


	//   ....[0]....
.L_41:
        /*0100*/ 	.word	0xffffffff


	//   ....[1]....
        /*0104*/ 	.word	0xffffffff


	//   ....[2]....
        /*0108*/ 	.word	0xffffffff


	//   ....[3]....
        /*010c*/ 	.word	0xffffffff


	//   ....[4]....
        /*0110*/ 	.word	0xffffffff


	//   ....[5]....
        /*0114*/ 	.word	0xffffffff


	//   ....[6]....
        /*0118*/ 	.word	0xffffffff


	//   ....[7]....
        /*011c*/ 	.word	0xffffffff


	//   ....[8]....
        /*0120*/ 	.word	0xffffffff


	//   ....[9]....
        /*0124*/ 	.word	0xffffffff


	//   ....[10]....
        /*0128*/ 	.word	0xffffffff


	//   ....[11]....
        /*012c*/ 	.word	0xffffffff


	//   ....[12]....
        /*0130*/ 	.word	0xffffffff


	//   ....[13]....
        /*0134*/ 	.word	0xffffffff


	//   ....[14]....
        /*0138*/ 	.word	0xffffffff


	//   ....[15]....
        /*013c*/ 	.word	0xffffffff


	//   ....[16]....
        /*0140*/ 	.word	0xffffffff


	//   ....[17]....
        /*0144*/ 	.word	0xffffffff


	//   ....[18]....
        /*0148*/ 	.word	0xffffffff


	//   ....[19]....
        /*014c*/ 	.word	0xffffffff


	//   ....[20]....
        /*0150*/ 	.word	0xffffffff


	//   ....[21]....
        /*0154*/ 	.word	0xffffffff


	//   ....[22]....
        /*0158*/ 	.word	0xffffffff


	//   ....[23]....
        /*015c*/ 	.word	0xffffffff


	//----- nvinfo : EIATTR_COOP_GROUP_INSTR_OFFSETS
	.align		4
.L_42:
        /*0160*/ 	.byte	0x04, 0x28
        /*0162*/ 	.short	(.L_44 - .L_43)


	//   ....[0]....
.L_43:
        /*0164*/ 	.word	0x000017f0


	//   ....[1]....
        /*0168*/ 	.word	0x00001990


	//   ....[2]....
        /*016c*/ 	.word	0x00001a60


	//   ....[3]....
        /*0170*/ 	.word	0x00001aa0


	//   ....[4]....
        /*0174*/ 	.word	0x00001ae0


	//   ....[5]....
        /*0178*/ 	.word	0x00001bc0


	//   ....[6]....
        /*017c*/ 	.word	0x00001c00


	//   ....[7]....
        /*0180*/ 	.word	0x00001c40


	//   ....[8]....
        /*0184*/ 	.word	0x00001d20


	//   ....[9]....
        /*0188*/ 	.word	0x00001d50


	//   ....[10]....
        /*018c*/ 	.word	0x00001d90


	//   ....[11]....
        /*0190*/ 	.word	0x00001e70


	//   ....[12]....
        /*0194*/ 	.word	0x00001eb0


	//   ....[13]....
        /*0198*/ 	.word	0x00001f60


	//   ....[14]....
        /*019c*/ 	.word	0x00001fc0


	//   ....[15]....
        /*01a0*/ 	.word	0x00002130


	//   ....[16]....
        /*01a4*/ 	.word	0x00002140


	//   ....[17]....
        /*01a8*/ 	.word	0x00002150


	//   ....[18]....
        /*01ac*/ 	.word	0x00002190


	//   ....[19]....
        /*01b0*/ 	.word	0x000022b0


	//   ....[20]....
        /*01b4*/ 	.word	0x00002330


	//   ....[21]....
        /*01b8*/ 	.word	0x00002360


	//   ....[22]....
        /*01bc*/ 	.word	0x00002450


	//   ....[23]....
        /*01c0*/ 	.word	0x000024b0


	//----- nvinfo : EIATTR_EXIT_INSTR_OFFSETS
	.align		4
.L_44:
        /*01c4*/ 	.byte	0x04, 0x1c
        /*01c6*/ 	.short	(.L_46 - .L_45)


	//   ....[0]....
.L_45:
        /*01c8*/ 	.word	0x00002c50


	//   ....[1]....
        /*01cc*/ 	.word	0x00002c70


	//----- nvinfo : EIATTR_MAX_THREADS
	.align		4
.L_46:
        /*01d0*/ 	.byte	0x04, 0x05
        /*01d2*/ 	.short	(.L_48 - .L_47)
.L_47:
        /*01d4*/ 	.word	0x00000100
        /*01d8*/ 	.word	0x00000001
        /*01dc*/ 	.word	0x00000001
.L_48:


//--------------------- .nv.rel.action            --------------------------
	.section	.nv.rel.action,"",@"SHT_CUDA_RELOCINFO"
	.align	8
	.sectionentsize	8
        /*0000*/ 	.byte	0x73, 0x00, 0x00, 0x00, 0x00, 0x00, 0x00, 0x00, 0x00, 0x00, 0x00, 0x11, 0x25, 0x00, 0x05, 0x36


//--------------------- .nv.constant0.triton__0d1d2d3d4d5d6d7d8d910111213de --------------------------
	.section	.nv.constant0.triton__0d1d2d3d4d5d6d7d8d910111213de,"a",@progbits
	.align	4
.nv.constant0.triton__0d1d2d3d4d5d6d7d8d910111213de:
	.zero		444


//--------------------- .text.triton__0d1d2d3d4d5d6d7d8d910111213de --------------------------
	.section	.text.triton__0d1d2d3d4d5d6d7d8d910111213de,"ax",@progbits
	.sectionflags	@"SHF_BARRIERS=1"
	.sectioninfo	@"SHI_REGISTERS=48"
	.align	128
        .global         triton__0d1d2d3d4d5d6d7d8d910111213de
        .type           triton__0d1d2d3d4d5d6d7d8d910111213de,@function
        .size           triton__0d1d2d3d4d5d6d7d8d910111213de,(.L_x_4 - triton__0d1d2d3d4d5d6d7d8d910111213de)
        .other          triton__0d1d2d3d4d5d6d7d8d910111213de,@"STO_CUDA_ENTRY STV_DEFAULT"
triton__0d1d2d3d4d5d6d7d8d910111213de:
.text.triton__0d1d2d3d4d5d6d7d8d910111213de:
[----:B------:R-:W-:-:S02]  /*0000*/  MOV R1, c[0x0][0x28] ;  /* 0x00000a0000017a02 */ /* 0x000fc40000000f00 */
[----:B------:R-:W-:Y:S01]  /*0010*/  IABS R3, c[0x0][0x1a8] ;  /* 0x00006a0000037a13 */ /* 0x000fe20000000000 */
[----:B------:R-:W0:Y:S01]  /*0020*/  S2UR UR10, SR_CTAID.X ;  /* 0x00000000000a79c3 */ /* 0x000e220000002500 */
[----:B------:R-:W-:Y:S01]  /*0030*/  UMOV UR4, URZ ;  /* 0x0000003f00047c82 */ /* 0x000fe20008000000 */
[----:B------:R-:W-:Y:S01]  /*0040*/  CS2R R6, SRZ ;  /* 0x0000000000067805 */ /* 0x000fe2000001ff00 */
[----:B------:R-:W-:Y:S01]  /*0050*/  CS2R R8, SRZ ;  /* 0x0000000000087805 */ /* 0x000fe2000001ff00 */
[----:B------:R-:W-:Y:S01]  /*0060*/  MOV R18, RZ ;  /* 0x000000ff00127202 */ /* 0x000fe20000000f00 */
[----:B------:R-:W-:Y:S01]  /*0070*/  CS2R R12, SRZ ;  /* 0x00000000000c7805 */ /* 0x000fe2000001ff00 */
[----:B------:R-:W-:Y:S02]  /*0080*/  MOV R10, RZ ;  /* 0x000000ff000a7202 */ /* 0x000fe40000000f00 */
[----:B------:R-:W1:Y:S01]  /*0090*/  R2UR UR8, R3 ;  /* 0x00000000030873c2 */ /* 0x000e6200000e0000 */
[----:B------:R-:W-:-:S02]  /*00a0*/  MOV R14, RZ ;  /* 0x000000ff000e7202 */ /* 0x000fc40000000f00 */
[----:B0-----:R-:W-:-:S05]  /*00b0*/  IABS R4, UR10 ;  /* 0x0000000a00047c13 */ /* 0x001fca0008000000 */
[----:B------:R0:W2:Y:S01]  /*00c0*/  R2UR UR7, R4 ;  /* 0x00000000040773c2 */ /* 0x0000a200000e0000 */
[----:B-1----:R-:W1:Y:S01]  /*00d0*/  I2F.RP R0, UR8 ;  /* 0x0000000800007d06 */ /* 0x002e620008209400 */
[----:B0-----:R-:W-:-:S07]  /*00e0*/  CS2R R4, SRZ ;  /* 0x0000000000047805 */ /* 0x001fce000001ff00 */
[----:B-1----:R-:W0:Y:S02]  /*00f0*/  MUFU.RCP R0, R0 ;  /* 0x0000000000007308 */ /* 0x002e240000001000 */
[----:B0-----:R-:W-:Y:S02]  /*0100*/  IADD3 R2, R0, 0xffffffe, RZ ;  /* 0x0ffffffe00027810 */ /* 0x001fe40007ffe0ff */
[----:B------:R-:W0:Y:S04]  /*0110*/  S2R R0, SR_TID.X ;  /* 0x0000000000007919 */ /* 0x000e280000002100 */
[----:B------:R-:W1:Y:S02]  /*0120*/  F2I.FTZ.U32.TRUNC.NTZ R2, R2 ;  /* 0x0000000200027305 */ /* 0x000e64000021f000 */
[----:B-1----:R1:W3:Y:S01]  /*0130*/  R2UR UR5, R2 ;  /* 0x00000000020573c2 */ /* 0x0022e200000e0000 */
[----:B0-----:R-:W-:Y:S01]  /*0140*/  LOP3.LUT R11, R0, 0xff, RZ, 0xc0, !PT ;  /* 0x000000ff000b7812 */ /* 0x001fe200078ec0ff */
[----:B-1----:R-:W-:-:S03]  /*0150*/  CS2R R2, SRZ ;  /* 0x0000000000027805 */ /* 0x002fc6000001ff00 */
[C---:B------:R-:W-:Y:S02]  /*0160*/  SHF.L.U32 R15, R11.reuse, 0x2, RZ ;  /* 0x000000020b0f7819 */ /* 0x040fe400000006ff */
[----:B------:R-:W-:Y:S01]  /*0170*/  SHF.L.U32 R30, R11, 0x5, RZ ;  /* 0x000000050b1e7819 */ /* 0x000fe200000006ff */
[----:B---3--:R-:W-:-:S04]  /*0180*/  UIADD3 UR6, URZ, -UR5, URZ ;  /* 0x800000053f067290 */ /* 0x008fc8000fffe03f */
[----:B------:R-:W-:-:S04]  /*0190*/  UIMAD UR6, UR6, UR8, URZ ;  /* 0x00000008060672a4 */ /* 0x000fc8000f8e023f */
[----:B------:R-:W-:-:S04]  /*01a0*/  UIMAD.WIDE.U32 UR4, UR5, UR6, UR4 ;  /* 0x00000006050472a5 */ /* 0x000fc8000f8e0004 */
[----:B--2---:R-:W-:-:S04]  /*01b0*/  UIMAD.WIDE.U32 UR4, UR5, UR7, URZ ;  /* 0x00000007050472a5 */ /* 0x004fc8000f8e003f */
[----:B------:R-:W-:-:S04]  /*01c0*/  UIADD3 UR4, -UR5, URZ, URZ ;  /* 0x0000003f05047290 */ /* 0x000fc8000fffe13f */
[----:B------:R-:W-:-:S03]  /*01d0*/  UIMAD UR4, UR8, UR4, UR7 ;  /* 0x00000004080472a4 */ /* 0x000fc6000f8e0207 */
[----:B------:R-:W-:Y:S02]  /*01e0*/  ULDC.64 UR6, c[0x0][0x1b0] ;  /* 0x00006c0000067ab9 */ /* 0x000fe40000000a00 */
[----:B------:R-:W-:-:S11]  /*01f0*/  UISETP.GT.U32.AND UP1, UPT, UR8, UR4, UPT ;  /* 0x000000040800728c */ /* 0x000fd6000bf24070 */
[----:B------:R-:W-:Y:S02]  /*0200*/  @!UP1 UIADD3 UR4, UR4, -UR8, URZ ;  /* 0x8000000804049290 */ /* 0x000fe4000fffe03f */
[----:B------:R-:W-:Y:S02]  /*0210*/  @!UP1 UIADD3 UR5, UR5, 0x1, URZ ;  /* 0x0000000105059890 */ /* 0x000fe4000fffe03f */
[----:B------:R-:W-:-:S03]  /*0220*/  UISETP.GE.U32.AND UP0, UPT, UR4, UR8, UPT ;  /* 0x000000080400728c */ /* 0x000fc6000bf06070 */
[----:B------:R-:W-:Y:S02]  /*0230*/  ULDC.64 UR8, c[0x0][0x1a8] ;  /* 0x00006a0000087ab9 */ /* 0x000fe40000000a00 */
[----:B------:R-:W-:Y:S02]  /*0240*/  ULOP3.LUT UR4, UR10, UR8, URZ, 0x3c, !UPT ;  /* 0x000000080a047292 */ /* 0x000fe4000f8e3c3f */
[----:B------:R-:W-:Y:S02]  /*0250*/  UIMAD UR6, UR6, UR9, URZ ;  /* 0x00000009060672a4 */ /* 0x000fe4000f8e023f */
[----:B------:R-:W-:Y:S02]  /*0260*/  UISETP.GE.AND UP1, UPT, UR4, URZ, UPT ;  /* 0x0000003f0400728c */ /* 0x000fe4000bf26270 */
[----:B------:R-:W-:Y:S02]  /*0270*/  @UP0 UIADD3 UR5, UR5, 0x1, URZ ;  /* 0x0000000105050890 */ /* 0x000fe4000fffe03f */
[----:B------:R-:W-:-:S07]  /*0280*/  UISETP.NE.AND UP0, UPT, URZ, UR8, UPT ;  /* 0x000000083f00728c */ /* 0x000fce000bf05270 */
[----:B------:R-:W-:Y:S02]  /*0290*/  @!UP1 UIADD3 UR5, -UR5, URZ, URZ ;  /* 0x0000003f05059290 */ /* 0x000fe4000fffe13f */
[----:B------:R-:W-:Y:S02]  /*02a0*/  UISETP.GE.AND UP1, UPT, UR10, UR7, UPT ;  /* 0x000000070a00728c */ /* 0x000fe4000bf26270 */
[----:B------:R-:W-:Y:S02]  /*02b0*/  @!UP0 ULOP3.LUT UR5, URZ, UR8, URZ, 0x33, !UPT ;  /* 0x000000083f058292 */ /* 0x000fe4000f8e333f */
[----:B------:R-:W-:Y:S02]  /*02c0*/  UIMAD UR7, UR6, 0x500, URZ ;  /* 0x00000500060778a4 */ /* 0x000fe4000f8e023f */
[----:B------:R-:W-:Y:S02]  /*02d0*/  UIADD3 UR4, -UR5, URZ, URZ ;  /* 0x0000003f05047290 */ /* 0x000fe4000fffe13f */
[----:B------:R-:W-:-:S02]  /*02e0*/  UPLOP3.LUT UP0, UPT, UPT, UPT, UPT, 0x80, 0x0 ;  /* 0x000000000000789c */ /* 0x000fc40003f0f070 */
[----:B------:R-:W-:-:S03]  /*02f0*/  UIMAD UR4, UR4, UR8, UR10 ;  /* 0x00000008040472a4 */ /* 0x000fc6000f8e020a */
[----:B------:R-:W-:Y:S02]  /*0300*/  ULDC.64 UR8, c[0x0][0x118] ;  /* 0x0000460000087ab9 */ /* 0x000fe40000000a00 */
[----:B------:R-:W-:-:S02]  /*0310*/  UIMAD UR4, UR5, UR7, UR4 ;  /* 0x00000007050472a4 */ /* 0x000fc4000f8e0204 */
.L_x_2:
[----:B------:R-:W-:Y:S02]  /*0320*/  PLOP3.LUT P0, PT, PT, PT, UP1, 0x40, 0x0 ;  /* 0x000000000000781c */ /* 0x000fe40003f0e818 */
[C-C-:B------:R-:W-:Y:S02]  /*0330*/  LOP3.LUT R35, R18.reuse, 0x100, R11.reuse, 0xfe, !PT ;  /* 0x0000010012237812 */ /* 0x140fe400078efe0b */
[----:B------:R-:W-:Y:S02]  /*0340*/  PLOP3.LUT P1, PT, PT, PT, UP1, 0x40, 0x0 ;  /* 0x000000000000781c */ /* 0x000fe40003f2e818 */
[----:B------:R-:W-:Y:S02]  /*0350*/  LOP3.LUT R41, R18, 0x200, R11, 0xfe, !PT ;  /* 0x0000020012297812 */ /* 0x000fe400078efe0b */
[----:B------:R-:W-:-:S02]  /*0360*/  PLOP3.LUT P2, PT, PT, PT, UP1, 0x40, 0x0 ;  /* 0x000000000000781c */ /* 0x000fc40003f4e818 */
[C---:B------:R-:W-:Y:S02]  /*0370*/  LOP3.LUT R29, R18.reuse, 0x300, R11, 0xfe, !PT ;  /* 0x00000300121d7812 */ /* 0x040fe400078efe0b */
[----:B------:R-:W-:Y:S02]  /*0380*/  LOP3.LUT R33, R18, 0xff, R0, 0xf8, !PT ;  /* 0x000000ff12217812 */ /* 0x000fe400078ef800 */
[----:B------:R-:W-:Y:S02]  /*0390*/  MOV R16, UR6 ;  /* 0x0000000600107c02 */ /* 0x000fe40008000f00 */
[----:B------:R-:W-:Y:S02]  /*03a0*/  MOV R20, UR6 ;  /* 0x0000000600147c02 */ /* 0x000fe40008000f00 */
[----:B------:R-:W-:Y:S01]  /*03b0*/  ISETP.LT.U32.AND P0, PT, R35, 0x500, P0 ;  /* 0x000005002300780c */ /* 0x000fe20000701070 */
[----:B------:R-:W-:Y:S01]  /*03c0*/  IMAD R33, R33, R16, UR4 ;  /* 0x0000000421217e24 */ /* 0x000fe2000f8e0210 */
[----:B------:R-:W-:Y:S01]  /*03d0*/  ISETP.LT.U32.AND P1, PT, R41, 0x500, P1 ;  /* 0x000005002900780c */ /* 0x000fe20000f21070 */
[----:B------:R-:W-:Y:S01]  /*03e0*/  IMAD R35, R35, R20, UR4 ;  /* 0x0000000423237e24 */ /* 0x000fe2000f8e0214 */
[----:B------:R-:W-:Y:S01]  /*03f0*/  PLOP3.LUT P3, PT, PT, PT, UP1, 0x80, 0x0 ;  /* 0x000000000000781c */ /* 0x000fe20003f6f018 */
[----:B------:R-:W-:Y:S01]  /*0400*/  IMAD R41, R41, R16, UR4 ;  /* 0x0000000429297e24 */ /* 0x000fe2000f8e0210 */
[C---:B------:R-:W-:Y:S01]  /*0410*/  ISETP.LT.U32.AND P2, PT, R29.reuse, 0x500, P2 ;  /* 0x000005001d00780c */ /* 0x040fe20001741070 */
[----:B------:R-:W-:Y:S01]  /*0420*/  IMAD R29, R29, R20, UR4 ;  /* 0x000000041d1d7e24 */ /* 0x000fe2000f8e0214 */
[----:B------:R-:W-:-:S02]  /*0430*/  MOV R28, 0x2 ;  /* 0x00000002001c7802 */ /* 0x000fc40000000f00 */
[----:B------:R-:W-:Y:S02]  /*0440*/  PRMT R36, RZ, 0x7610, R36 ;  /* 0x00007610ff247816 */ /* 0x000fe40000000024 */
[----:B------:R-:W-:Y:S01]  /*0450*/  PRMT R37, RZ, 0x7610, R37 ;  /* 0x00007610ff257816 */ /* 0x000fe20000000025 */
[-C--:B------:R-:W-:Y:S01]  /*0460*/  IMAD.WIDE R24, R33, R28.reuse, c[0x0][0x178] ;  /* 0x00005e0021187625 */ /* 0x080fe200078e021c */
[----:B------:R-:W-:Y:S02]  /*0470*/  PRMT R31, RZ, 0x7610, R31 ;  /* 0x00007610ff1f7816 */ /* 0x000fe4000000001f */
[----:B------:R-:W-:Y:S01]  /*0480*/  PRMT R38, RZ, 0x7610, R38 ;  /* 0x00007610ff267816 */ /* 0x000fe20000000026 */
[-C--:B------:R-:W-:Y:S01]  /*0490*/  IMAD.WIDE R20, R35, R28.reuse, c[0x0][0x178] ;  /* 0x00005e0023147625 */ /* 0x080fe200078e021c */
[----:B------:R0:W2:Y:S03]  /*04a0*/  @!P3 LDG.E.EL.U16 R36, [R24.64] ;  /* 0x000000081824b981 */ /* 0x0000a6000c2e1500 */
[-C--:B------:R-:W-:Y:S01]  /*04b0*/  IMAD.WIDE R22, R41, R28.reuse, c[0x0][0x178] ;  /* 0x00005e0029167625 */ /* 0x080fe200078e021c */
[----:B------:R1:W3:Y:S03]  /*04c0*/  @P0 LDG.E.EL.U16 R37, [R20.64] ;  /* 0x0000000814250981 */ /* 0x0002e6000c2e1500 */
[----:B------:R-:W-:Y:S01]  /*04d0*/  IMAD.WIDE R16, R29, R28, c[0x0][0x178] ;  /* 0x00005e001d107625 */ /* 0x000fe200078e021c */
[----:B------:R4:W5:Y:S04]  /*04e0*/  @P1 LDG.E.EL.U16 R31, [R22.64] ;  /* 0x00000008161f1981 */ /* 0x000968000c2e1500 */
[----:B------:R0:W5:Y:S01]  /*04f0*/  @P2 LDG.E.EL.U16 R38, [R16.64] ;  /* 0x0000000810262981 */ /* 0x000162000c2e1500 */
[----:B------:R-:W-:-:S02]  /*0500*/  LOP3.LUT R27, R18, R15, RZ, 0xfc, !PT ;  /* 0x0000000f121b7212 */ /* 0x000fc400078efcff */
[----:B------:R-:W-:Y:S02]  /*0510*/  MOV R18, UR10 ;  /* 0x0000000a00127c02 */ /* 0x000fe40008000f00 */
[----:B------:R-:W-:Y:S02]  /*0520*/  ISETP.GE.U32.AND P4, PT, R27, 0x500, PT ;  /* 0x000005001b00780c */ /* 0x000fe40003f86070 */
[----:B------:R-:W-:Y:S02]  /*0530*/  MOV R26, UR10 ;  /* 0x0000000a001a7c02 */ /* 0x000fe40008000f00 */
[----:B------:R-:W-:-:S03]  /*0540*/  ISETP.LT.AND P3, PT, R18, c[0x0][0x1b4], !P4 ;  /* 0x00006d0012007a0c */ /* 0x000fc60006761270 */
[----:B0-----:R-:W-:Y:S01]  /*0550*/  IMAD R25, R26, 0x500, R27 ;  /* 0x000005001a197824 */ /* 0x001fe200078e021b */
[----:B------:R-:W-:Y:S01]  /*0560*/  PLOP3.LUT P5, PT, PT, PT, UP1, 0x80, 0x0 ;  /* 0x000000000000781c */ /* 0x000fe20003faf018 */
[----:B------:R-:W-:Y:S01]  /*0570*/  CS2R R18, SRZ ;  /* 0x0000000000127805 */ /* 0x000fe2000001ff00 */
[----:B-1----:R-:W-:Y:S01]  /*0580*/  CS2R R20, SRZ ;  /* 0x0000000000147805 */ /* 0x002fe2000001ff00 */
[----:B----4-:R-:W-:Y:S01]  /*0590*/  CS2R R22, SRZ ;  /* 0x0000000000167805 */ /* 0x010fe2000001ff00 */
[----:B------:R-:W-:Y:S01]  /*05a0*/  IMAD.WIDE.U32 R44, R27, R28, c[0x0][0x168] ;  /* 0x00005a001b2c7625 */ /* 0x000fe200078e001c */
[----:B------:R-:W-:-:S03]  /*05b0*/  SHF.L.U32 R39, R11, 0x1, RZ ;  /* 0x000000010b277819 */ /* 0x000fc600000006ff */
[CC--:B------:R-:W-:Y:S01]  /*05c0*/  IMAD.WIDE R42, R25.reuse, R28.reuse, c[0x0][0x170] ;  /* 0x00005c00192a7625 */ /* 0x0c0fe200078e021c */
[----:B------:R0:W4:Y:S03]  /*05d0*/  @!P4 LDG.E.EL.64 R20, [R44.64] ;  /* 0x000000082c14c981 */ /* 0x000126000c2e1b00 */
[-C--:B------:R-:W-:Y:S01]  /*05e0*/  IMAD.WIDE R16, R25, R28.reuse, c[0x0][0x160] ;  /* 0x0000580019107625 */ /* 0x080fe200078e021c */
[----:B------:R1:W4:Y:S01]  /*05f0*/  @P3 LDG.E.EF.64 R18, [R42.64] ;  /* 0x000000082a123981 */ /* 0x000322000c0e1b00 */
[----:B------:R-:W-:Y:S02]  /*0600*/  CS2R R24, SRZ ;  /* 0x0000000000187805 */ /* 0x000fe4000001ff00 */
[----:B------:R-:W-:Y:S01]  /*0610*/  IMAD.WIDE.U32 R26, R27, R28, c[0x0][0x180] ;  /* 0x000060001b1a7625 */ /* 0x000fe200078e001c */
[----:B------:R-:W4:Y:S04]  /*0620*/  @P3 LDG.E.EF.64 R22, [R16.64] ;  /* 0x0000000810163981 */ /* 0x000f28000c0e1b00 */
[----:B------:R-:W-:Y:S06]  /*0630*/  BAR.SYNC 0x0 ;  /* 0x0000000000007b1d */ /* 0x000fec0000000000 */
[----:B--2---:R-:W-:-:S02]  /*0640*/  SEL R36, R36, RZ, !P5 ;  /* 0x000000ff24247207 */ /* 0x004fc40006800000 */
[----:B---3--:R-:W-:Y:S02]  /*0650*/  SEL R37, R37, RZ, P0 ;  /* 0x000000ff25257207 */ /* 0x008fe40000000000 */
[----:B-----5:R-:W-:Y:S02]  /*0660*/  SEL R31, R31, RZ, P1 ;  /* 0x000000ff1f1f7207 */ /* 0x020fe40000800000 */
[----:B------:R-:W-:Y:S01]  /*0670*/  SEL R38, R38, RZ, P2 ;  /* 0x000000ff26267207 */ /* 0x000fe20001000000 */
[----:B------:R-:W-:Y:S04]  /*0680*/  STS.U16 [R39], R36 ;  /* 0x0000002427007388 */ /* 0x000fe80000000400 */
[----:B------:R-:W-:Y:S04]  /*0690*/  STS.U16 [R39+0x200], R37 ;  /* 0x0002002527007388 */ /* 0x000fe80000000400 */
[----:B------:R-:W-:Y:S04]  /*06a0*/  STS.U16 [R39+0x400], R31 ;  /* 0x0004001f27007388 */ /* 0x000fe80000000400 */
[----:B------:R-:W-:Y:S04]  /*06b0*/  STS.U16 [R39+0x600], R38 ;  /* 0x0006002627007388 */ /* 0x000fe80000000400 */
[----:B------:R-:W-:Y:S06]  /*06c0*/  BAR.SYNC 0x0 ;  /* 0x0000000000007b1d */ /* 0x000fec0000000000 */
[----:B------:R-:W2:Y:S01]  /*06d0*/  @!P4 LDG.E.EL.64 R24, [R26.64] ;  /* 0x000000081a18c981 */ /* 0x000ea2000c2e1b00 */
[----:B------:R-:W-:Y:S01]  /*06e0*/  PLOP3.LUT P5, PT, PT, PT, UP1, 0x80, 0x0 ;  /* 0x000000000000781c */ /* 0x000fe20003faf018 */
[----:B------:R-:W-:Y:S01]  /*06f0*/  IMAD.WIDE R32, R33, R28, c[0x0][0x188] ;  /* 0x0000620021207625 */ /* 0x000fe200078e021c */
[----:B-1----:R-:W-:-:S02]  /*0700*/  PRMT R43, RZ, 0x7610, R43 ;  /* 0x00007610ff2b7816 */ /* 0x002fc4000000002b */
[----:B0-----:R-:W-:Y:S01]  /*0710*/  PRMT R44, RZ, 0x7610, R44 ;  /* 0x00007610ff2c7816 */ /* 0x001fe2000000002c */
[----:B------:R-:W-:Y:S01]  /*0720*/  IMAD.WIDE R34, R35, R28, c[0x0][0x188] ;  /* 0x0000620023227625 */ /* 0x000fe200078e021c */
[----:B----4-:R-:W-:Y:S02]  /*0730*/  SEL R21, R21, RZ, !P4 ;  /* 0x000000ff15157207 */ /* 0x010fe40006000000 */
[----:B------:R-:W-:Y:S02]  /*0740*/  SEL R23, R23, RZ, P3 ;  /* 0x000000ff17177207 */ /* 0x000fe40001800000 */
[----:B------:R-:W-:Y:S02]  /*0750*/  SEL R20, R20, RZ, !P4 ;  /* 0x000000ff14147207 */ /* 0x000fe40006000000 */
[----:B------:R-:W-:Y:S02]  /*0760*/  SEL R22, R22, RZ, P3 ;  /* 0x000000ff16167207 */ /* 0x000fe40001800000 */
[----:B--2---:R-:W-:-:S02]  /*0770*/  SEL R40, R24, RZ, !P4 ;  /* 0x000000ff18287207 */ /* 0x004fc40006000000 */
[----:B------:R-:W-:Y:S02]  /*0780*/  SEL R42, R25, RZ, !P4 ;  /* 0x000000ff192a7207 */ /* 0x000fe40006000000 */
[----:B------:R-:W-:Y:S01]  /*0790*/  PRMT R27, R40, 0x7632, R27 ;  /* 0x00007632281b7816 */ /* 0x000fe2000000001b */
[----:B------:R-:W0:Y:S01]  /*07a0*/  LDS.64 R24, [R11.X8] ;  /* 0x000000000b187984 */ /* 0x000e220000008a00 */
[----:B------:R-:W-:-:S03]  /*07b0*/  PRMT R45, R42, 0x7632, R45 ;  /* 0x000076322a2d7816 */ /* 0x000fc6000000002d */
[----:B------:R-:W-:Y:S06]  /*07c0*/  BAR.SYNC 0x0 ;  /* 0x0000000000007b1d */ /* 0x000fec0000000000 */
[----:B------:R1:W-:Y:S04]  /*07d0*/  STS.U16 [R11.X16+0x4], R27 ;  /* 0x0000041b0b007388 */ /* 0x0003e8000000c400 */
[----:B------:R2:W-:Y:S04]  /*07e0*/  STS.U16 [R11.X16+0xc], R45 ;  /* 0x00000c2d0b007388 */ /* 0x0005e8000000c400 */
[----:B------:R-:W-:Y:S01]  /*07f0*/  STS.U16 [R11.X16], R40 ;  /* 0x000000280b007388 */ /* 0x000fe2000000c400 */
[----:B-1----:R-:W-:Y:S01]  /*0800*/  IMAD.WIDE R26, R41, R28, c[0x0][0x188] ;  /* 0x00006200291a7625 */ /* 0x002fe200078e021c */
[----:B------:R-:W-:-:S02]  /*0810*/  PRMT R41, RZ, 0x7610, R41 ;  /* 0x00007610ff297816 */ /* 0x000fc40000000029 */
[----:B------:R-:W-:Y:S01]  /*0820*/  STS.U16 [R11.X16+0x8], R42 ;  /* 0x0000082a0b007388 */ /* 0x000fe2000000c400 */
[----:B--2---:R-:W-:Y:S01]  /*0830*/  PRMT R45, RZ, 0x7610, R45 ;  /* 0x00007610ff2d7816 */ /* 0x004fe2000000002d */
[----:B------:R-:W-:Y:S02]  /*0840*/  IMAD.WIDE R28, R29, R28, c[0x0][0x188] ;  /* 0x000062001d1c7625 */ /* 0x000fe400078e021c */
[----:B------:R-:W-:Y:S06]  /*0850*/  BAR.SYNC 0x0 ;  /* 0x0000000000007b1d */ /* 0x000fec0000000000 */
[----:B------:R1:W2:Y:S04]  /*0860*/  @!P5 LDG.E.EL.U16 R43, [R32.64] ;  /* 0x00000008202bd981 */ /* 0x0002a8000c2e1500 */
[----:B------:R3:W4:Y:S04]  /*0870*/  @P0 LDG.E.EL.U16 R44, [R34.64] ;  /* 0x00000008222c0981 */ /* 0x000728000c2e1500 */
[----:B------:R5:W4:Y:S04]  /*0880*/  @P1 LDG.E.EL.U16 R41, [R26.64] ;  /* 0x000000081a291981 */ /* 0x000b28000c2e1500 */
[----:B------:R0:W4:Y:S04]  /*0890*/  @P2 LDG.E.EL.U16 R45, [R28.64] ;  /* 0x000000081c2d2981 */ /* 0x000128000c2e1500 */
[----:B-1----:R-:W1:Y:S01]  /*08a0*/  LDS.U16 R32, [R11.X4] ;  /* 0x000000000b207984 */ /* 0x002e620000004400 */
[----:B------:R-:W-:-:S02]  /*08b0*/  HADD2.F32 R33, -RZ, R21.H1_H1 ;  /* 0x30000015ff217230 */ /* 0x000fc40000004100 */
[----:B-----5:R-:W-:Y:S02]  /*08c0*/  HADD2.F32 R26, -RZ, R21.H0_H0 ;  /* 0x20000015ff1a7230 */ /* 0x020fe40000004100 */
[----:B------:R-:W-:Y:S02]  /*08d0*/  HADD2.F32 R21, -RZ, R23.H0_H0 ;  /* 0x20000017ff157230 */ /* 0x000fe40000004100 */
[----:B------:R-:W-:-:S03]  /*08e0*/  HADD2.F32 R27, -RZ, R22.H0_H0 ;  /* 0x20000016ff1b7230 */ /* 0x000fc60000004100 */
[----:B------:R-:W-:Y:S01]  /*08f0*/  FADD R21, R21, R26 ;  /* 0x0000001a15157221 */ /* 0x000fe20000000000 */
[--C-:B------:R-:W-:Y:S01]  /*0900*/  HADD2.F32 R26, -RZ, R20.reuse.H0_H0 ;  /* 0x20000014ff1a7230 */ /* 0x100fe20000004100 */
[----:B0-----:R-:W-:Y:S02]  /*0910*/  SEL R28, R19, RZ, P3 ;  /* 0x000000ff131c7207 */ /* 0x001fe40001800000 */
[----:B------:R-:W-:Y:S02]  /*0920*/  SEL R29, R18, RZ, P3 ;  /* 0x000000ff121d7207 */ /* 0x000fe40001800000 */
[----:B------:R-:W-:Y:S01]  /*0930*/  FADD R27, R27, R26 ;  /* 0x0000001a1b1b7221 */ /* 0x000fe20000000000 */
[----:B------:R-:W-:Y:S02]  /*0940*/  HADD2.F32 R26, -RZ, R20.H1_H1 ;  /* 0x30000014ff1a7230 */ /* 0x000fe40000004100 */
[----:B------:R-:W-:Y:S02]  /*0950*/  HADD2.F32 R20, -RZ, R28.H0_H0 ;  /* 0x2000001cff147230 */ /* 0x000fe40000004100 */
[----:B------:R-:W-:-:S02]  /*0960*/  HADD2.F32 R18, -RZ, R29.H0_H0 ;  /* 0x2000001dff127230 */ /* 0x000fc40000004100 */
[----:B------:R-:W-:Y:S01]  /*0970*/  HADD2.F32 R19, -RZ, R22.H1_H1 ;  /* 0x30000016ff137230 */ /* 0x000fe20000004100 */
[----:B------:R-:W-:Y:S01]  /*0980*/  FFMA R21, R20, 0.125, R21 ;  /* 0x3e00000014157823 */ /* 0x000fe20000000015 */
[----:B------:R-:W-:Y:S01]  /*0990*/  HADD2.F32 R23, -RZ, R23.H1_H1 ;  /* 0x30000017ff177230 */ /* 0x000fe20000004100 */
[----:B------:R-:W-:Y:S01]  /*09a0*/  FFMA R27, R18, 0.125, R27 ;  /* 0x3e000000121b7823 */ /* 0x000fe2000000001b */
[--C-:B------:R-:W-:Y:S02]  /*09b0*/  HADD2.F32 R20, -RZ, R24.reuse.H1_H1 ;  /* 0x30000018ff147230 */ /* 0x100fe40000004100 */
[----:B------:R-:W-:Y:S02]  /*09c0*/  HADD2.F32 R18, -RZ, R24.H0_H0 ;  /* 0x20000018ff127230 */ /* 0x000fe40000004100 */
[----:B------:R-:W-:Y:S02]  /*09d0*/  HADD2.F32 R24, -RZ, R25.H1_H1 ;  /* 0x30000019ff187230 */ /* 0x000fe40000004100 */
[----:B---3--:R-:W-:Y:S01]  /*09e0*/  HADD2.F32 R35, -RZ, R42.H1_H1 ;  /* 0x3000002aff237230 */ /* 0x008fe20000004100 */
[----:B------:R-:W-:Y:S01]  /*09f0*/  FADD R26, R19, R26 ;  /* 0x0000001a131a7221 */ /* 0x000fe20000000000 */
[----:B------:R-:W-:Y:S01]  /*0a00*/  FADD R23, R23, R33 ;  /* 0x0000002117177221 */ /* 0x000fe20000000000 */
[----:B------:R-:W-:-:S02]  /*0a10*/  HADD2.F32 R22, -RZ, R28.H1_H1 ;  /* 0x3000001cff167230 */ /* 0x000fc40000004100 */
[----:B------:R-:W-:Y:S01]  /*0a20*/  HADD2.F32 R19, -RZ, R40.H1_H1 ;  /* 0x30000028ff137230 */ /* 0x000fe20000004100 */
[----:B------:R-:W-:Y:S01]  /*0a30*/  FADD R24, R24, R35 ;  /* 0x0000002318187221 */ /* 0x000fe20000000000 */
[----:B------:R-:W-:Y:S01]  /*0a40*/  HADD2.F32 R28, -RZ, R25.H0_H0 ;  /* 0x20000019ff1c7230 */ /* 0x000fe20000004100 */
[C---:B------:R-:W-:Y:S01]  /*0a50*/  LOP3.LUT R35, R11.reuse, 0x100, RZ, 0xfc, !PT ;  /* 0x000001000b237812 */ /* 0x040fe200078efcff */
[----:B------:R-:W-:Y:S01]  /*0a60*/  HADD2.F32 R33, -RZ, R42.H0_H0 ;  /* 0x2000002aff217230 */ /* 0x000fe20000004100 */
[----:B------:R-:W-:Y:S01]  /*0a70*/  PLOP3.LUT P4, PT, PT, PT, UP1, 0x80, 0x0 ;  /* 0x000000000000781c */ /* 0x000fe20003f8f018 */
[----:B------:R-:W-:Y:S01]  /*0a80*/  HADD2.F32 R29, -RZ, R29.H1_H1 ;  /* 0x3000001dff1d7230 */ /* 0x000fe20000004100 */
[----:B------:R-:W-:Y:S01]  /*0a90*/  FADD R20, R20, R19 ;  /* 0x0000001314147221 */ /* 0x000fe20000000000 */
[----:B------:R-:W-:Y:S01]  /*0aa0*/  HADD2.F32 R36, -RZ, R36.H0_H0 ;  /* 0x20000024ff247230 */ /* 0x000fe20000004100 */
[----:B------:R-:W-:Y:S01]  /*0ab0*/  FADD R28, R28, R33 ;  /* 0x000000211c1c7221 */ /* 0x000fe20000000000 */
[----:B-1----:R-:W-:Y:S01]  /*0ac0*/  HADD2.F32 R19, -RZ, R32.H0_H0 ;  /* 0x20000020ff137230 */ /* 0x002fe20000004100 */
[----:B------:R-:W-:Y:S01]  /*0ad0*/  LOP3.LUT R42, R11, 0x300, RZ, 0xfc, !PT ;  /* 0x000003000b2a7812 */ /* 0x000fe200078efcff */
[----:B------:R-:W0:Y:S01]  /*0ae0*/  LDS.U16 R33, [R35.X4] ;  /* 0x0000000023217984 */ /* 0x000e220000004400 */
[----:B------:R-:W-:Y:S01]  /*0af0*/  HADD2.F32 R25, -RZ, R40.H0_H0 ;  /* 0x20000028ff197230 */ /* 0x000fe20000004100 */
[----:B------:R-:W-:Y:S01]  /*0b00*/  FFMA R29, R29, 0.125, R26 ;  /* 0x3e0000001d1d7823 */ /* 0x000fe2000000001a */
[----:B------:R-:W-:Y:S01]  /*0b10*/  LOP3.LUT R40, R11, 0x200, RZ, 0xfc, !PT ;  /* 0x000002000b287812 */ /* 0x000fe200078efcff */
[----:B------:R-:W-:Y:S01]  /*0b20*/  FADD R19, R36, R19 ;  /* 0x0000001324137221 */ /* 0x000fe20000000000 */
[----:B------:R-:W-:Y:S01]  /*0b30*/  LDS.U16 R26, [R42.X4] ;  /* 0x000000002a1a7984 */ /* 0x000fe20000004400 */
[----:B------:R-:W-:-:S03]  /*0b40*/  FFMA R23, R22, 0.125, R23 ;  /* 0x3e00000016177823 */ /* 0x000fc60000000017 */
[----:B------:R-:W1:Y:S01]  /*0b50*/  LDS.U16 R32, [R40.X4] ;  /* 0x0000000028207984 */ /* 0x000e620000004400 */
[----:B------:R-:W-:-:S03]  /*0b60*/  FADD R25, R18, R25 ;  /* 0x0000001912197221 */ /* 0x000fc60000000000 */
[----:B------:R-:W-:Y:S06]  /*0b70*/  BAR.SYNC 0x0 ;  /* 0x0000000000007b1d */ /* 0x000fec0000000000 */
[----:B------:R-:W-:Y:S02]  /*0b80*/  HADD2.F32 R38, -RZ, R38.H0_H0 ;  /* 0x20000026ff267230 */ /* 0x000fe40000004100 */
[----:B0-----:R-:W-:Y:S02]  /*0b90*/  HADD2.F32 R33, -RZ, R33.H0_H0 ;  /* 0x20000021ff217230 */ /* 0x001fe40000004100 */
[----:B-1----:R-:W-:Y:S01]  /*0ba0*/  HADD2.F32 R32, -RZ, R32.H0_H0 ;  /* 0x20000020ff207230 */ /* 0x002fe20000004100 */
[----:B--2---:R-:W-:-:S02]  /*0bb0*/  SEL R43, R43, RZ, !P4 ;  /* 0x000000ff2b2b7207 */ /* 0x004fc40006000000 */
[----:B----4-:R-:W-:-:S03]  /*0bc0*/  SEL R44, R44, RZ, P0 ;  /* 0x000000ff2c2c7207 */ /* 0x010fc60000000000 */
[----:B------:R-:W-:Y:S01]  /*0bd0*/  HADD2.F32 R22, -RZ, R43.H0_H0 ;  /* 0x2000002bff167230 */ /* 0x000fe20000004100 */
[----:B------:R-:W-:Y:S02]  /*0be0*/  SEL R34, R41, RZ, P1 ;  /* 0x000000ff29227207 */ /* 0x000fe40000800000 */
[----:B------:R-:W-:Y:S01]  /*0bf0*/  SEL R36, R45, RZ, P2 ;  /* 0x000000ff2d247207 */ /* 0x000fe20001000000 */
[----:B------:R-:W-:Y:S01]  /*0c00*/  STS.U16 [R39], R43 ;  /* 0x0000002b27007388 */ /* 0x000fe20000000400 */
[----:B------:R-:W-:-:S03]  /*0c10*/  FFMA R22, R22, 0.125, R19 ;  /* 0x3e00000016167823 */ /* 0x000fc60000000013 */
[----:B------:R-:W-:Y:S04]  /*0c20*/  STS.U16 [R39+0x200], R44 ;  /* 0x0002002c27007388 */ /* 0x000fe80000000400 */
[----:B------:R-:W-:Y:S04]  /*0c30*/  STS.U16 [R39+0x400], R34 ;  /* 0x0004002227007388 */ /* 0x000fe80000000400 */
[----:B------:R-:W-:Y:S04]  /*0c40*/  STS.U16 [R39+0x600], R36 ;  /* 0x0006002427007388 */ /* 0x000fe80000000400 */
[----:B------:R-:W-:Y:S06]  /*0c50*/  BAR.SYNC 0x0 ;  /* 0x0000000000007b1d */ /* 0x000fec0000000000 */
[----:B------:R-:W0:Y:S04]  /*0c60*/  LDS.64 R18, [R11.X8] ;  /* 0x000000000b127984 */ /* 0x000e280000008a00 */
[----:B------:R-:W-:Y:S06]  /*0c70*/  BAR.SYNC 0x0 ;  /* 0x0000000000007b1d */ /* 0x000fec0000000000 */
[----:B------:R-:W-:Y:S04]  /*0c80*/  STS [R30], R27 ;  /* 0x0000001b1e007388 */ /* 0x000fe80000000800 */
[----:B------:R-:W-:Y:S04]  /*0c90*/  STS [R30+0x8], R29 ;  /* 0x0000081d1e007388 */ /* 0x000fe80000000800 */
[----:B------:R-:W-:Y:S04]  /*0ca0*/  STS [R30+0x10], R21 ;  /* 0x000010151e007388 */ /* 0x000fe80000000800 */
[----:B------:R-:W-:Y:S04]  /*0cb0*/  STS [R30+0x18], R23 ;  /* 0x000018171e007388 */ /* 0x000fe80000000800 */
[----:B------:R-:W-:Y:S06]  /*0cc0*/  BAR.SYNC 0x0 ;  /* 0x0000000000007b1d */ /* 0x000fec0000000000 */
[----:B------:R-:W1:Y:S04]  /*0cd0*/  LDS R40, [R40.X8] ;  /* 0x0000000028287984 */ /* 0x000e680000008800 */
[----:B------:R-:W2:Y:S04]  /*0ce0*/  LDS R39, [R11.X8] ;  /* 0x000000000b277984 */ /* 0x000ea80000008800 */
[----:B------:R-:W3:Y:S04]  /*0cf0*/  LDS R42, [R42.X8] ;  /* 0x000000002a2a7984 */ /* 0x000ee80000008800 */
[----:B------:R-:W4:Y:S01]  /*0d00*/  LDS R35, [R35.X8] ;  /* 0x0000000023237984 */ /* 0x000f220000008800 */
[----:B------:R-:W-:-:S02]  /*0d10*/  HADD2.F32 R41, -RZ, R37.H0_H0 ;  /* 0x20000025ff297230 */ /* 0x000fc40000004100 */
[----:B------:R-:W-:-:S03]  /*0d20*/  HADD2.F32 R37, -RZ, R26.H0_H0 ;  /* 0x2000001aff257230 */ /* 0x000fc60000004100 */
[----:B------:R-:W-:Y:S01]  /*0d30*/  FADD R26, R41, R33 ;  /* 0x00000021291a7221 */ /* 0x000fe20000000000 */
[----:B------:R-:W-:Y:S01]  /*0d40*/  HADD2.F32 R33, -RZ, R44.H0_H0 ;  /* 0x2000002cff217230 */ /* 0x000fe20000004100 */
[----:B------:R-:W-:Y:S01]  /*0d50*/  FADD R38, R38, R37 ;  /* 0x0000002526267221 */ /* 0x000fe20000000000 */
[----:B------:R-:W-:Y:S01]  /*0d60*/  HADD2.F32 R43, -RZ, R31.H0_H0 ;  /* 0x2000001fff2b7230 */ /* 0x000fe20000004100 */
[----:B------:R-:W-:Y:S02]  /*0d70*/  PLOP3.LUT P4, PT, PT, PT, UP0, 0x80, 0x0 ;  /* 0x000000000000781c */ /* 0x000fe40003f8f008 */
[----:B------:R-:W-:Y:S01]  /*0d80*/  FFMA R26, R33, 0.125, R26 ;  /* 0x3e000000211a7823 */ /* 0x000fe2000000001a */
[--C-:B0-----:R-:W-:Y:S02]  /*0d90*/  HADD2.F32 R33, -RZ, R18.reuse.H1_H1 ;  /* 0x30000012ff217230 */ /* 0x101fe40000004100 */
[----:B------:R-:W-:Y:S02]  /*0da0*/  HADD2.F32 R18, -RZ, R18.H0_H0 ;  /* 0x20000012ff127230 */ /* 0x000fe40000004100 */
[----:B------:R-:W-:-:S02]  /*0db0*/  HADD2.F32 R37, -RZ, R19.H1_H1 ;  /* 0x30000013ff257230 */ /* 0x000fc40000004100 */
[----:B------:R-:W-:Y:S01]  /*0dc0*/  HADD2.F32 R41, -RZ, R19.H0_H0 ;  /* 0x20000013ff297230 */ /* 0x000fe20000004100 */
[----:B------:R-:W-:Y:S01]  /*0dd0*/  FADD R43, R43, R32 ;  /* 0x000000202b2b7221 */ /* 0x000fe20000000000 */
[----:B------:R-:W-:Y:S01]  /*0de0*/  HADD2.F32 R34, -RZ, R34.H0_H0 ;  /* 0x20000022ff227230 */ /* 0x000fe20000004100 */
[----:B------:R-:W-:Y:S01]  /*0df0*/  FFMA R20, R33, 0.125, R20 ;  /* 0x3e00000021147823 */ /* 0x000fe20000000014 */
[----:B------:R-:W-:Y:S01]  /*0e00*/  FFMA R18, R18, 0.125, R25 ;  /* 0x3e00000012127823 */ /* 0x000fe20000000019 */
[----:B------:R-:W-:Y:S01]  /*0e10*/  FFMA R24, R37, 0.125, R24 ;  /* 0x3e00000025187823 */ /* 0x000fe20000000018 */
[----:B------:R-:W-:Y:S01]  /*0e20*/  FFMA R28, R41, 0.125, R28 ;  /* 0x3e000000291c7823 */ /* 0x000fe2000000001c */
[----:B------:R-:W-:Y:S01]  /*0e30*/  HADD2.F32 R31, -RZ, R36.H0_H0 ;  /* 0x20000024ff1f7230 */ /* 0x000fe20000004100 */
[----:B------:R-:W-:Y:S01]  /*0e40*/  FFMA R19, R34, 0.125, R43 ;  /* 0x3e00000022137823 */ /* 0x000fe2000000002b */
[----:B------:R-:W-:Y:S01]  /*0e50*/  FADD R20, R29, R20 ;  /* 0x000000141d147221 */ /* 0x000fe20000000000 */
[----:B------:R-:W-:Y:S01]  /*0e60*/  FADD R27, R27, R18 ;  /* 0x000000121b1b7221 */ /* 0x000fe20000000000 */
[----:B------:R-:W-:Y:S01]  /*0e70*/  FADD R24, R23, R24 ;  /* 0x0000001817187221 */ /* 0x000fe20000000000 */
[----:B------:R-:W-:Y:S01]  /*0e80*/  FADD R25, R21, R28 ;  /* 0x0000001c15197221 */ /* 0x000fe20000000000 */
[----:B------:R-:W-:Y:S01]  /*0e90*/  FFMA R31, R31, 0.125, R38 ;  /* 0x3e0000001f1f7823 */ /* 0x000fe20000000026 */
[----:B-1----:R-:W-:Y:S01]  /*0ea0*/  FADD R23, R40, R19 ;  /* 0x0000001328177221 */ /* 0x002fe20000000000 */
[----:B--2---:R-:W-:Y:S01]  /*0eb0*/  FADD R39, R39, R22 ;  /* 0x0000001627277221 */ /* 0x004fe20000000000 */
[----:B------:R-:W-:Y:S01]  /*0ec0*/  F2FP.F16.F32.PACK_AB R18, R20, R27 ;  /* 0x0000001b1412723e */ /* 0x000fe200000000ff */
[----:B---3--:R-:W-:Y:S01]  /*0ed0*/  FADD R21, R42, R31 ;  /* 0x0000001f2a157221 */ /* 0x008fe20000000000 */
[----:B------:R-:W-:-:S02]  /*0ee0*/  F2FP.F16.F32.PACK_AB R19, R24, R25 ;  /* 0x000000191813723e */ /* 0x000fc400000000ff */
[----:B------:R-:W-:Y:S01]  /*0ef0*/  MOV R20, 0x3f800000 ;  /* 0x3f80000000147802 */ /* 0x000fe20000000f00 */
[----:B----4-:R-:W-:Y:S01]  /*0f00*/  FADD R26, R35, R26 ;  /* 0x0000001a231a7221 */ /* 0x010fe20000000000 */
[----:B------:R-:W-:Y:S02]  /*0f10*/  MOV R22, 0x3f800000 ;  /* 0x3f80000000167802 */ /* 0x000fe40000000f00 */
[----:B------:R-:W-:Y:S02]  /*0f20*/  MOV R24, 0x3f800000 ;  /* 0x3f80000000187802 */ /* 0x000fe40000000f00 */
[----:B------:R-:W-:Y:S02]  /*0f30*/  MOV R28, 0x3f800000 ;  /* 0x3f800000001c7802 */ /* 0x000fe40000000f00 */
[----:B------:R-:W-:Y:S02]  /*0f40*/  MOV R27, RZ ;  /* 0x000000ff001b7202 */ /* 0x000fe40000000f00 */
[----:B------:R-:W-:-:S02]  /*0f50*/  MOV R32, RZ ;  /* 0x000000ff00207202 */ /* 0x000fc40000000f00 */
[----:B------:R-:W-:Y:S02]  /*0f60*/  MOV R25, RZ ;  /* 0x000000ff00197202 */ /* 0x000fe40000000f00 */
[----:B------:R-:W-:Y:S01]  /*0f70*/  MOV R34, RZ ;  /* 0x000000ff00227202 */ /* 0x000fe20000000f00 */
[----:B------:R-:W-:Y:S05]  /*0f80*/  @P4 BRA `(.L_x_0) ;  /* 0x0000048000004947 */ /* 0x000fea0003800000 */
[----:B------:R-:W-:Y:S01]  /*0f90*/  FADD R20, R2, 1 ;  /* 0x3f80000002147421 */ /* 0x000fe20000000000 */
[----:B------:R-:W-:Y:S06]  /*0fa0*/  BAR.SYNC 0x0 ;  /* 0x0000000000007b1d */ /* 0x000fec0000000000 */
[----:B------:R-:W-:Y:S01]  /*0fb0*/  STS [R11.X8], R20 ;  /* 0x000000140b007388 */ /* 0x000fe20000008800 */
[----:B------:R-:W-:Y:S01]  /*0fc0*/  FADD R22, R3, 1 ;  /* 0x3f80000003167421 */ /* 0x000fe20000000000 */
[----:B------:R-:W-:Y:S01]  /*0fd0*/  FADD R24, R4, 1 ;  /* 0x3f80000004187421 */ /* 0x000fe20000000000 */
[----:B------:R-:W-:Y:S01]  /*0fe0*/  FADD R28, R5, 1 ;  /* 0x3f800000051c7421 */ /* 0x000fe20000000000 */
[----:B------:R-:W-:Y:S06]  /*0ff0*/  BAR.SYNC 0x0 ;  /* 0x0000000000007b1d */ /* 0x000fec0000000000 */
[----:B------:R-:W0:Y:S01]  /*1000*/  LDS R31, [R11.X8] ;  /* 0x000000000b1f7984 */ /* 0x000e220000008800 */
[----:B------:R-:W-:Y:S01]  /*1010*/  FADD R27, R39, -R10 ;  /* 0x8000000a271b7221 */ /* 0x000fe20000000000 */
[----:B------:R-:W-:Y:S01]  /*1020*/  FADD R32, R26, -R13 ;  /* 0x8000000d1a207221 */ /* 0x000fe20000000000 */
[----:B------:R-:W-:Y:S01]  /*1030*/  FADD R25, R23, -R12 ;  /* 0x8000000c17197221 */ /* 0x000fe20000000000 */
[----:B------:R-:W-:Y:S06]  /*1040*/  BAR.SYNC 0x0 ;  /* 0x0000000000007b1d */ /* 0x000fec0000000000 */
[----:B------:R-:W-:Y:S01]  /*1050*/  STS [R11.X8], R22 ;  /* 0x000000160b007388 */ /* 0x000fe20000008800 */
[----:B------:R-:W-:Y:S01]  /*1060*/  FMUL R34, R27, 0.25 ;  /* 0x3e8000001b227820 */ /* 0x000fe20000400000 */
[----:B------:R-:W-:-:S02]  /*1070*/  FMUL R37, R32, 0.25 ;  /* 0x3e80000020257820 */ /* 0x000fc40000400000 */
[----:B------:R-:W-:Y:S06]  /*1080*/  BAR.SYNC 0x0 ;  /* 0x0000000000007b1d */ /* 0x000fec0000000000 */
[----:B------:R-:W1:Y:S04]  /*1090*/  LDS R33, [R11.X8] ;  /* 0x000000000b217984 */ /* 0x000e680000008800 */
[----:B------:R-:W-:Y:S06]  /*10a0*/  BAR.SYNC 0x0 ;  /* 0x0000000000007b1d */ /* 0x000fec0000000000 */
[----:B------:R-:W-:Y:S04]  /*10b0*/  STS [R11.X8], R24 ;  /* 0x000000180b007388 */ /* 0x000fe80000008800 */
[----:B------:R-:W-:Y:S06]  /*10c0*/  BAR.SYNC 0x0 ;  /* 0x0000000000007b1d */ /* 0x000fec0000000000 */
[----:B------:R-:W2:Y:S04]  /*10d0*/  LDS R35, [R11.X8] ;  /* 0x000000000b237984 */ /* 0x000ea80000008800 */
[----:B------:R-:W-:Y:S06]  /*10e0*/  BAR.SYNC 0x0 ;  /* 0x0000000000007b1d */ /* 0x000fec0000000000 */
[----:B------:R-:W-:Y:S04]  /*10f0*/  STS [R11.X8], R28 ;  /* 0x0000001c0b007388 */ /* 0x000fe80000008800 */
[----:B------:R-:W-:Y:S06]  /*1100*/  BAR.SYNC 0x0 ;  /* 0x0000000000007b1d */ /* 0x000fec0000000000 */
[----:B------:R-:W3:Y:S01]  /*1110*/  LDS R41, [R11.X8] ;  /* 0x000000000b297984 */ /* 0x000ee20000008800 */
[----:B0-----:R-:W-:-:S02]  /*1120*/  FSETP.GT.AND P5, PT, |R31|, 8.50705917302346158658e+37, PT ;  /* 0x7e8000001f00780b */ /* 0x001fc40003fa4200 */
[----:B------:R-:W-:Y:S02]  /*1130*/  FSETP.GEU.AND P4, PT, |R31|, 1.175494350822287508e-38, PT ;  /* 0x008000001f00780b */ /* 0x000fe40003f8e200 */
[----:B-1----:R-:W-:Y:S02]  /*1140*/  FSETP.GT.AND P6, PT, |R33|, 8.50705917302346158658e+37, PT ;  /* 0x7e8000002100780b */ /* 0x002fe40003fc4200 */
[----:B------:R-:W-:Y:S01]  /*1150*/  FSEL R29, R34, R27, P5 ;  /* 0x0000001b221d7208 */ /* 0x000fe20002800000 */
[----:B------:R-:W-:Y:S01]  /*1160*/  FMUL R34, R25, 0.25 ;  /* 0x3e80000019227820 */ /* 0x000fe20000400000 */
[----:B------:R-:W-:-:S05]  /*1170*/  FSEL R36, R37, R32, P6 ;  /* 0x0000002025247208 */ /* 0x000fca0003000000 */
[----:B------:R-:W-:Y:S01]  /*1180*/  @P5 FMUL R31, R31, 0.25 ;  /* 0x3e8000001f1f5820 */ /* 0x000fe20000400000 */
[----:B------:R-:W-:Y:S01]  /*1190*/  FSETP.GEU.AND P5, PT, |R33|, 1.175494350822287508e-38, PT ;  /* 0x008000002100780b */ /* 0x000fe20003fae200 */
[----:B------:R-:W-:Y:S02]  /*11a0*/  @!P4 FMUL R29, R29, 16777216 ;  /* 0x4b8000001d1dc820 */ /* 0x000fe40000400000 */
[----:B------:R-:W-:Y:S01]  /*11b0*/  @!P4 FMUL R31, R31, 16777216 ;  /* 0x4b8000001f1fc820 */ /* 0x000fe20000400000 */
[----:B------:R-:W-:Y:S01]  /*11c0*/  @P6 FMUL R33, R33, 0.25 ;  /* 0x3e80000021216820 */ /* 0x000fe20000400000 */
[C---:B--2---:R-:W-:Y:S02]  /*11d0*/  FSETP.GT.AND P4, PT, |R35|.reuse, 8.50705917302346158658e+37, PT ;  /* 0x7e8000002300780b */ /* 0x044fe40003f84200 */
[----:B------:R-:W-:Y:S02]  /*11e0*/  FSETP.GEU.AND P6, PT, |R35|, 1.175494350822287508e-38, PT ;  /* 0x008000002300780b */ /* 0x000fe40003fce200 */
[----:B------:R-:W-:Y:S01]  /*11f0*/  FSEL R37, R34, R25, P4 ;  /* 0x0000001922257208 */ /* 0x000fe20002000000 */
[----:B------:R-:W0:Y:S01]  /*1200*/  MUFU.RCP R31, R31 ;  /* 0x0000001f001f7308 */ /* 0x000e220000001000 */
[----:B------:R-:W-:-:S02]  /*1210*/  FADD R34, R21, -R14 ;  /* 0x8000000e15227221 */ /* 0x000fc40000000000 */
[----:B------:R-:W-:Y:S01]  /*1220*/  @!P5 FMUL R33, R33, 16777216 ;  /* 0x4b8000002121d820 */ /* 0x000fe20000400000 */
[----:B------:R-:W-:Y:S01]  /*1230*/  @!P5 FMUL R36, R36, 16777216 ;  /* 0x4b8000002424d820 */ /* 0x000fe20000400000 */
[----:B------:R-:W-:-:S03]  /*1240*/  FMUL R43, R34, 0.25 ;  /* 0x3e800000222b7820 */ /* 0x000fc60000400000 */
[----:B------:R-:W-:Y:S01]  /*1250*/  @P4 FMUL R35, R35, 0.25 ;  /* 0x3e80000023234820 */ /* 0x000fe20000400000 */
[----:B------:R-:W1:Y:S01]  /*1260*/  MUFU.RCP R40, R33 ;  /* 0x0000002100287308 */ /* 0x000e620000001000 */
[----:B------:R-:W-:Y:S02]  /*1270*/  @!P6 FMUL R37, R37, 16777216 ;  /* 0x4b8000002525e820 */ /* 0x000fe40000400000 */
[----:B------:R-:W-:Y:S01]  /*1280*/  @!P6 FMUL R35, R35, 16777216 ;  /* 0x4b8000002323e820 */ /* 0x000fe20000400000 */
[----:B---3--:R-:W-:Y:S01]  /*1290*/  FSETP.GT.AND P5, PT, |R41|, 8.50705917302346158658e+37, PT ;  /* 0x7e8000002900780b */ /* 0x008fe20003fa4200 */
[----:B0-----:R-:W-:Y:S01]  /*12a0*/  FFMA R38, R31, R29, R10 ;  /* 0x0000001d1f267223 */ /* 0x001fe2000000000a */
[----:B------:R-:W-:-:S03]  /*12b0*/  FSETP.GEU.AND P4, PT, |R41|, 1.175494350822287508e-38, PT ;  /* 0x008000002900780b */ /* 0x000fc60003f8e200 */
[----:B------:R-:W0:Y:S01]  /*12c0*/  MUFU.RCP R35, R35 ;  /* 0x0000002300237308 */ /* 0x000e220000001000 */
[----:B------:R-:W-:Y:S01]  /*12d0*/  FSEL R43, R43, R34, P5 ;  /* 0x000000222b2b7208 */ /* 0x000fe20002800000 */
[----:B------:R-:W-:Y:S01]  /*12e0*/  FADD R31, R39, -R38 ;  /* 0x80000026271f7221 */ /* 0x000fe20000000000 */
[----:B------:R-:W-:-:S03]  /*12f0*/  MOV R39, R38 ;  /* 0x0000002600277202 */ /* 0x000fc60000000f00 */
[----:B------:R-:W-:Y:S01]  /*1300*/  FFMA R27, R27, R31, R6 ;  /* 0x0000001f1b1b7223 */ /* 0x000fe20000000006 */
[----:B-1----:R-:W-:Y:S01]  /*1310*/  FFMA R29, R40, R36, R13 ;  /* 0x00000024281d7223 */ /* 0x002fe2000000000d */
[----:B------:R-:W-:-:S03]  /*1320*/  @P5 FMUL R41, R41, 0.25 ;  /* 0x3e80000029295820 */ /* 0x000fc60000400000 */
[----:B------:R-:W-:Y:S01]  /*1330*/  FADD R26, R26, -R29 ;  /* 0x8000001d1a1a7221 */ /* 0x000fe20000000000 */
[----:B------:R-:W-:Y:S01]  /*1340*/  @!P4 FMUL R43, R43, 16777216 ;  /* 0x4b8000002b2bc820 */ /* 0x000fe20000400000 */
[----:B------:R-:W-:Y:S02]  /*1350*/  @!P4 FMUL R41, R41, 16777216 ;  /* 0x4b8000002929c820 */ /* 0x000fe40000400000 */
[----:B------:R-:W-:Y:S01]  /*1360*/  FFMA R32, R32, R26, R7 ;  /* 0x0000001a20207223 */ /* 0x000fe20000000007 */
[----:B0-----:R-:W-:Y:S01]  /*1370*/  FFMA R36, R35, R37, R12 ;  /* 0x0000002523247223 */ /* 0x001fe2000000000c */
[----:B------:R-:W-:Y:S02]  /*1380*/  MOV R26, R29 ;  /* 0x0000001d001a7202 */ /* 0x000fe40000000f00 */
[----:B------:R-:W0:Y:S01]  /*1390*/  MUFU.RCP R41, R41 ;  /* 0x0000002900297308 */ /* 0x000e220000001000 */
[----:B------:R-:W-:-:S04]  /*13a0*/  FADD R23, R23, -R36 ;  /* 0x8000002417177221 */ /* 0x000fc80000000000 */
[----:B------:R-:W-:Y:S01]  /*13b0*/  FFMA R25, R25, R23, R8 ;  /* 0x0000001719197223 */ /* 0x000fe20000000008 */
[----:B------:R-:W-:Y:S01]  /*13c0*/  MOV R23, R36 ;  /* 0x0000002400177202 */ /* 0x000fe20000000f00 */
[----:B0-----:R-:W-:-:S04]  /*13d0*/  FFMA R40, R41, R43, R14 ;  /* 0x0000002b29287223 */ /* 0x001fc8000000000e */
[----:B------:R-:W-:-:S04]  /*13e0*/  FADD R21, R21, -R40 ;  /* 0x8000002815157221 */ /* 0x000fc80000000000 */
[----:B------:R-:W-:Y:S01]  /*13f0*/  FFMA R34, R34, R21, R9 ;  /* 0x0000001522227223 */ /* 0x000fe20000000009 */
[----:B------:R-:W-:-:S02]  /*1400*/  MOV R21, R40 ;  /* 0x0000002800157202 */ /* 0x000fc40000000f00 */
.L_x_0:
[----:B------:R-:W-:Y:S01]  /*1410*/  PLOP3.LUT P4, PT, PT, PT, UP0, 0x80, 0x0 ;  /* 0x000000000000781c */ /* 0x000fe20003f8f008 */
[----:B------:R0:W-:Y:S01]  /*1420*/  @P3 STG.E.64 [R16.64], R18 ;  /* 0x0000001210003986 */ /* 0x0001e2000c101b08 */
[----:B------:R-:W-:Y:S01]  /*1430*/  FSEL R13, R26, R13, P0 ;  /* 0x0000000d1a0d7208 */ /* 0x000fe20000000000 */
[----:B------:R-:W-:Y:S01]  /*1440*/  UPLOP3.LUT UP0, UPT, UPT, UPT, UPT, 0x40, 0x0 ;  /* 0x000000000000789c */ /* 0x000fe20003f0e870 */
[----:B------:R-:W-:Y:S02]  /*1450*/  FSEL R12, R23, R12, P1 ;  /* 0x0000000c170c7208 */ /* 0x000fe40000800000 */
[----:B------:R-:W-:Y:S02]  /*1460*/  FSEL R7, R32, R7, P0 ;  /* 0x0000000720077208 */ /* 0x000fe40000000000 */
[----:B------:R-:W-:Y:S02]  /*1470*/  FSEL R8, R25, R8, P1 ;  /* 0x0000000819087208 */ /* 0x000fe40000800000 */
[----:B------:R-:W-:-:S02]  /*1480*/  FSEL R3, R22, R3, P0 ;  /* 0x0000000316037208 */ /* 0x000fc40000000000 */
[----:B------:R-:W-:Y:S02]  /*1490*/  FSEL R4, R24, R4, P1 ;  /* 0x0000000418047208 */ /* 0x000fe40000800000 */
[----:B------:R-:W-:Y:S02]  /*14a0*/  PLOP3.LUT P0, PT, PT, PT, UP1, 0x40, 0x0 ;  /* 0x000000000000781c */ /* 0x000fe40003f0e818 */
[----:B------:R-:W-:Y:S02]  /*14b0*/  PLOP3.LUT P1, PT, PT, PT, UP1, 0x40, 0x0 ;  /* 0x000000000000781c */ /* 0x000fe40003f2e818 */
[----:B------:R-:W-:Y:S02]  /*14c0*/  PLOP3.LUT P3, PT, PT, PT, UP1, 0x40, 0x0 ;  /* 0x000000000000781c */ /* 0x000fe40003f6e818 */
[----:B------:R-:W-:Y:S02]  /*14d0*/  FSEL R14, R21, R14, P2 ;  /* 0x0000000e150e7208 */ /* 0x000fe40001000000 */
[----:B------:R-:W-:-:S02]  /*14e0*/  FSEL R9, R34, R9, P2 ;  /* 0x0000000922097208 */ /* 0x000fc40001000000 */
[----:B------:R-:W-:Y:S02]  /*14f0*/  FSEL R5, R28, R5, P2 ;  /* 0x000000051c057208 */ /* 0x000fe40001000000 */
[----:B------:R-:W-:Y:S02]  /*1500*/  FSEL R10, R39, R10, P0 ;  /* 0x0000000a270a7208 */ /* 0x000fe40000000000 */
[----:B------:R-:W-:Y:S02]  /*1510*/  FSEL R6, R27, R6, P1 ;  /* 0x000000061b067208 */ /* 0x000fe40000800000 */
[----:B------:R-:W-:Y:S02]  /*1520*/  FSEL R2, R20, R2, P3 ;  /* 0x0000000214027208 */ /* 0x000fe40001800000 */
[----:B0-----:R-:W-:Y:S01]  /*1530*/  MOV R18, 0x400 ;  /* 0x0000040000127802 */ /* 0x001fe20000000f00 */
[----:B------:R-:W-:Y:S01]  /*1540*/  @!P4 CALL.REL.NOINC `(.L_x_1) ;  /* 0x000000100000c944 */ /* 0x000fe20003c00000 */
[----:B------:R-:W-:Y:S05]  /*1550*/  BRA `(.L_x_2) ;  /* 0xffffedc000007947 */ /* 0x000fea000383ffff */
.L_x_1:
[----:B------:R-:W-:Y:S06]  /*1560*/  BAR.SYNC 0x0 ;  /* 0x0000000000007b1d */ /* 0x000fec0000000000 */
[----:B------:R-:W-:Y:S01]  /*1570*/  STS [R11.X8], R2 ;  /* 0x000000020b007388 */ /* 0x000fe20000008800 */
[----:B------:R-:W-:-:S03]  /*1580*/  FADD R13, -R10, R13 ;  /* 0x0000000d0a0d7221 */ /* 0x000fc60000000100 */
[----:B------:R-:W-:Y:S06]  /*1590*/  BAR.SYNC 0x0 ;  /* 0x0000000000007b1d */ /* 0x000fec0000000000 */
[----:B------:R-:W-:Y:S04]  /*15a0*/  LDS R16, [R11.X8] ;  /* 0x000000000b107984 */ /* 0x000fe80000008800 */
[----:B------:R-:W-:Y:S06]  /*15b0*/  BAR.SYNC 0x0 ;  /* 0x0000000000007b1d */ /* 0x000fec0000000000 */
[----:B------:R-:W-:Y:S04]  /*15c0*/  STS [R11.X8], R3 ;  /* 0x000000030b007388 */ /* 0x000fe80000008800 */
[----:B------:R-:W-:Y:S06]  /*15d0*/  BAR.SYNC 0x0 ;  /* 0x0000000000007b1d */ /* 0x000fec0000000000 */
[----:B------:R-:W0:Y:S04]  /*15e0*/  LDS R19, [R11.X8] ;  /* 0x000000000b137984 */ /* 0x000e280000008800 */
[----:B------:R-:W-:Y:S06]  /*15f0*/  BAR.SYNC 0x0 ;  /* 0x0000000000007b1d */ /* 0x000fec0000000000 */
[----:B------:R-:W-:Y:S04]  /*1600*/  STS [R11.X8], R4 ;  /* 0x000000040b007388 */ /* 0x000fe80000008800 */
[----:B------:R-:W-:Y:S06]  /*1610*/  BAR.SYNC 0x0 ;  /* 0x0000000000007b1d */ /* 0x000fec0000000000 */
[----:B------:R-:W1:Y:S04]  /*1620*/  LDS R18, [R11.X8] ;  /* 0x000000000b127984 */ /* 0x000e680000008800 */
[----:B------:R-:W-:Y:S06]  /*1630*/  BAR.SYNC 0x0 ;  /* 0x0000000000007b1d */ /* 0x000fec0000000000 */
[----:B------:R-:W-:Y:S04]  /*1640*/  STS [R11.X8], R5 ;  /* 0x000000050b007388 */ /* 0x000fe80000008800 */
[----:B------:R-:W-:Y:S06]  /*1650*/  BAR.SYNC 0x0 ;  /* 0x0000000000007b1d */ /* 0x000fec0000000000 */
[----:B------:R-:W2:Y:S01]  /*1660*/  LDS R2, [R11.X8] ;  /* 0x000000000b027984 */ /* 0x000ea20000008800 */
[----:B0-----:R-:W-:-:S04]  /*1670*/  FADD R21, R16, R19 ;  /* 0x0000001310157221 */ /* 0x001fc80000000000 */
[C---:B------:R-:W-:Y:S01]  /*1680*/  FMUL R20, R21.reuse, 0.25 ;  /* 0x3e80000015147820 */ /* 0x040fe20000400000 */
[----:B------:R-:W-:Y:S06]  /*1690*/  BAR.SYNC 0x0 ;  /* 0x0000000000007b1d */ /* 0x000fec0000000000 */
[----:B------:R-:W-:Y:S01]  /*16a0*/  FSETP.GEU.AND P1, PT, |R21|, 1.175494350822287508e-38, PT ;  /* 0x008000001500780b */ /* 0x000fe20003f2e200 */
[----:B------:R-:W-:Y:S01]  /*16b0*/  FMUL R11, R13, R13 ;  /* 0x0000000d0d0b7220 */ /* 0x000fe20000400000 */
[C---:B------:R-:W-:Y:S02]  /*16c0*/  FSETP.GT.AND P0, PT, |R21|.reuse, 8.50705917302346158658e+37, PT ;  /* 0x7e8000001500780b */ /* 0x040fe40003f04200 */
[----:B------:R-:W-:Y:S01]  /*16d0*/  FSETP.NEU.AND P2, PT, R21, RZ, PT ;  /* 0x000000ff1500720b */ /* 0x000fe20003f4d000 */
[----:B------:R-:W-:Y:S01]  /*16e0*/  FMUL R11, R16, R11 ;  /* 0x0000000b100b7220 */ /* 0x000fe20000400000 */
[----:B------:R-:W-:Y:S01]  /*16f0*/  FSEL R20, R20, R21, P0 ;  /* 0x0000001514147208 */ /* 0x000fe20000000000 */
[----:B-1----:R-:W-:-:S04]  /*1700*/  FADD R17, R18, R21 ;  /* 0x0000001512117221 */ /* 0x002fc80000000000 */
[C---:B------:R-:W-:Y:S02]  /*1710*/  FMUL R4, R17.reuse, 0.25 ;  /* 0x3e80000011047820 */ /* 0x040fe40000400000 */
[----:B------:R-:W-:Y:S01]  /*1720*/  @!P1 FMUL R20, R20, 16777216 ;  /* 0x4b80000014149820 */ /* 0x000fe20000400000 */
[----:B------:R-:W-:Y:S01]  /*1730*/  FSETP.GEU.AND P3, PT, |R17|, 1.175494350822287508e-38, PT ;  /* 0x008000001100780b */ /* 0x000fe20003f6e200 */
[----:B------:R-:W-:Y:S01]  /*1740*/  @P0 FMUL R19, R19, 0.25 ;  /* 0x3e80000013130820 */ /* 0x000fe20000400000 */
[----:B------:R-:W-:-:S03]  /*1750*/  FSETP.GT.AND P0, PT, |R17|, 8.50705917302346158658e+37, PT ;  /* 0x7e8000001100780b */ /* 0x000fc60003f04200 */
[----:B------:R-:W0:Y:S01]  /*1760*/  MUFU.RCP R20, R20 ;  /* 0x0000001400147308 */ /* 0x000e220000001000 */
[----:B------:R-:W-:Y:S01]  /*1770*/  @!P1 FMUL R19, R19, 16777216 ;  /* 0x4b80000013139820 */ /* 0x000fe20000400000 */
[----:B------:R-:W-:-:S06]  /*1780*/  FSEL R22, R4, R17, P0 ;  /* 0x0000001104167208 */ /* 0x000fcc0000000000 */
[----:B------:R-:W-:Y:S01]  /*1790*/  @!P3 FMUL R22, R22, 16777216 ;  /* 0x4b8000001616b820 */ /* 0x000fe20000400000 */
[----:B--2---:R-:W-:Y:S01]  /*17a0*/  FADD R3, R2, R17 ;  /* 0x0000001102037221 */ /* 0x004fe20000000000 */
[----:B------:R-:W-:Y:S01]  /*17b0*/  @P0 FMUL R18, R18, 0.25 ;  /* 0x3e80000012120820 */ /* 0x000fe20000400000 */
[----:B------:R-:W-:Y:S01]  /*17c0*/  FSETP.NEU.AND P0, PT, R17, RZ, PT ;  /* 0x000000ff1100720b */ /* 0x000fe20003f0d000 */
[----:B------:R-:W1:Y:S02]  /*17d0*/  MUFU.RCP R23, R22 ;  /* 0x0000001600177308 */ /* 0x000e640000001000 */
[C---:B------:R-:W-:Y:S01]  /*17e0*/  FSETP.GEU.AND P4, PT, |R3|.reuse, 1.175494350822287508e-38, PT ;  /* 0x008000000300780b */ /* 0x040fe20003f8e200 */
[----:B------:R-:W2:Y:S01]  /*17f0*/  SHFL.BFLY PT, R4, R3, 0x10, 0x1f ;  /* 0x0e001f0003047f89 */ /* 0x000ea200000e0000 */
[----:B0-----:R-:W-:Y:S01]  /*1800*/  FMUL R19, R20, R19 ;  /* 0x0000001314137220 */ /* 0x001fe20000400000 */
[C---:B------:R-:W-:Y:S01]  /*1810*/  FMUL R20, R3.reuse, 0.25 ;  /* 0x3e80000003147820 */ /* 0x040fe20000400000 */
[----:B------:R-:W-:Y:S01]  /*1820*/  FSETP.GT.AND P1, PT, |R3|, 8.50705917302346158658e+37, PT ;  /* 0x7e8000000300780b */ /* 0x000fe20003f24200 */
[----:B------:R-:W-:-:S02]  /*1830*/  @!P3 FMUL R18, R18, 16777216 ;  /* 0x4b8000001212b820 */ /* 0x000fc40000400000 */
[----:B------:R-:W-:Y:S02]  /*1840*/  FSEL R19, R19, RZ, P2 ;  /* 0x000000ff13137208 */ /* 0x000fe40001000000 */
[----:B------:R-:W-:Y:S01]  /*1850*/  FSEL R24, R20, R3, P1 ;  /* 0x0000000314187208 */ /* 0x000fe20000800000 */
[----:B------:R-:W-:Y:S02]  /*1860*/  FADD R20, R6, R7 ;  /* 0x0000000706147221 */ /* 0x000fe40000000000 */
[----:B------:R-:W-:Y:S02]  /*1870*/  FFMA R13, R13, R19, R10 ;  /* 0x000000130d0d7223 */ /* 0x000fe4000000000a */
[----:B------:R-:W-:Y:S01]  /*1880*/  @!P4 FMUL R24, R24, 16777216 ;  /* 0x4b8000001818c820 */ /* 0x000fe20000400000 */
[----:B------:R-:W-:Y:S01]  /*1890*/  FFMA R11, R19, R11, R20 ;  /* 0x0000000b130b7223 */ /* 0x000fe20000000014 */
[----:B-1----:R-:W-:Y:S01]  /*18a0*/  FMUL R23, R23, R18 ;  /* 0x0000001217177220 */ /* 0x002fe20000400000 */
[----:B------:R-:W-:Y:S01]  /*18b0*/  @P1 FMUL R2, R2, 0.25 ;  /* 0x3e80000002021820 */ /* 0x000fe20000400000 */
[----:B------:R-:W0:Y:S01]  /*18c0*/  MUFU.RCP R25, R24 ;  /* 0x0000001800197308 */ /* 0x000e220000001000 */
[----:B------:R-:W-:Y:S01]  /*18d0*/  FADD R10, R8, R11 ;  /* 0x0000000b080a7221 */ /* 0x000fe20000000000 */
[----:B------:R-:W-:Y:S01]  /*18e0*/  FADD R12, R12, -R13 ;  /* 0x8000000d0c0c7221 */ /* 0x000fe20000000000 */
[----:B------:R-:W-:Y:S01]  /*18f0*/  @!P4 FMUL R2, R2, 16777216 ;  /* 0x4b8000000202c820 */ /* 0x000fe20000400000 */
[----:B------:R-:W-:-:S02]  /*1900*/  FSEL R23, R23, RZ, P0 ;  /* 0x000000ff17177208 */ /* 0x000fc40000000000 */
[C---:B------:R-:W-:Y:S01]  /*1910*/  FSETP.NEU.AND P1, PT, R3.reuse, RZ, PT ;  /* 0x000000ff0300720b */ /* 0x040fe20003f2d000 */
[----:B--2---:R-:W-:Y:S01]  /*1920*/  FADD R8, R3, R4 ;  /* 0x0000000403087221 */ /* 0x004fe20000000000 */
[C---:B------:R-:W-:Y:S01]  /*1930*/  FMUL R16, R12.reuse, R12 ;  /* 0x0000000c0c107220 */ /* 0x040fe20000400000 */
[----:B------:R-:W-:Y:S02]  /*1940*/  FFMA R13, R12, R23, R13 ;  /* 0x000000170c0d7223 */ /* 0x000fe4000000000d */
[C---:B------:R-:W-:Y:S01]  /*1950*/  FMUL R11, R8.reuse, 0.25 ;  /* 0x3e800000080b7820 */ /* 0x040fe20000400000 */
[----:B------:R-:W-:Y:S01]  /*1960*/  FSETP.GEU.AND P2, PT, |R8|, 1.175494350822287508e-38, PT ;  /* 0x008000000800780b */ /* 0x000fe20003f4e200 */
[----:B------:R-:W-:Y:S01]  /*1970*/  FADD R14, R14, -R13 ;  /* 0x8000000d0e0e7221 */ /* 0x000fe20000000000 */
[----:B------:R-:W-:Y:S01]  /*1980*/  FSETP.GT.AND P0, PT, |R8|, 8.50705917302346158658e+37, PT ;  /* 0x7e8000000800780b */ /* 0x000fe20003f04200 */
[----:B------:R-:W1:Y:S01]  /*1990*/  SHFL.BFLY PT, R19, R8, 0x8, 0x1f ;  /* 0x0d001f0008137f89 */ /* 0x000e6200000e0000 */
[----:B0-----:R-:W-:Y:S01]  /*19a0*/  FMUL R25, R25, R2 ;  /* 0x0000000219197220 */ /* 0x001fe20000400000 */
[----:B------:R-:W-:Y:S01]  /*19b0*/  FMUL R16, R21, R16 ;  /* 0x0000001015107220 */ /* 0x000fe20000400000 */
[----:B------:R-:W-:Y:S01]  /*19c0*/  FSEL R11, R11, R8, P0 ;  /* 0x000000080b0b7208 */ /* 0x000fe20000000000 */
[----:B------:R-:W-:-:S02]  /*19d0*/  FMUL R2, R14, R14 ;  /* 0x0000000e0e027220 */ /* 0x000fc40000400000 */
[----:B------:R-:W-:Y:S01]  /*19e0*/  FSEL R25, R25, RZ, P1 ;  /* 0x000000ff19197208 */ /* 0x000fe20000800000 */
[----:B------:R-:W-:Y:S01]  /*19f0*/  FFMA R10, R23, R16, R10 ;  /* 0x00000010170a7223 */ /* 0x000fe2000000000a */
[----:B------:R-:W-:Y:S01]  /*1a00*/  FMUL R2, R17, R2 ;  /* 0x0000000211027220 */ /* 0x000fe20000400000 */
[----:B------:R-:W-:Y:S01]  /*1a10*/  FSETP.NEU.AND P1, PT, R8, RZ, PT ;  /* 0x000000ff0800720b */ /* 0x000fe20003f2d000 */
[----:B------:R-:W-:Y:S01]  /*1a20*/  @!P2 FMUL R11, R11, 16777216 ;  /* 0x4b8000000b0ba820 */ /* 0x000fe20000400000 */
[----:B------:R-:W-:Y:S01]  /*1a30*/  FFMA R13, R14, R25, R13 ;  /* 0x000000190e0d7223 */ /* 0x000fe2000000000d */
[----:B------:R-:W-:Y:S01]  /*1a40*/  FADD R10, R9, R10 ;  /* 0x0000000a090a7221 */ /* 0x000fe20000000000 */
[----:B------:R-:W-:-:S03]  /*1a50*/  @P0 FMUL R4, R4, 0.25 ;  /* 0x3e80000004040820 */ /* 0x000fc60000400000 */
[----:B------:R-:W0:Y:S01]  /*1a60*/  SHFL.BFLY PT, R12, R13, 0x10, 0x1f ;  /* 0x0e001f000d0c7f89 */ /* 0x000e2200000e0000 */
[----:B------:R-:W2:Y:S01]  /*1a70*/  MUFU.RCP R11, R11 ;  /* 0x0000000b000b7308 */ /* 0x000ea20000001000 */
[----:B------:R-:W-:Y:S01]  /*1a80*/  FFMA R10, R25, R2, R10 ;  /* 0x00000002190a7223 */ /* 0x000fe2000000000a */
[----:B------:R-:W-:-:S04]  /*1a90*/  @!P2 FMUL R4, R4, 16777216 ;  /* 0x4b8000000404a820 */ /* 0x000fc80000400000 */
[----:B------:R-:W3:Y:S01]  /*1aa0*/  SHFL.BFLY PT, R9, R10, 0x10, 0x1f ;  /* 0x0e001f000a097f89 */ /* 0x000ee200000e0000 */
[----:B-1----:R-:W-:-:S04]  /*1ab0*/  FADD R2, R8, R19 ;  /* 0x0000001308027221 */ /* 0x002fc80000000000 */
[C---:B------:R-:W-:Y:S01]  /*1ac0*/  FMUL R17, R2.reuse, 0.25 ;  /* 0x3e80000002117820 */ /* 0x040fe20000400000 */
[C---:B------:R-:W-:Y:S01]  /*1ad0*/  FSETP.GEU.AND P2, PT, |R2|.reuse, 1.175494350822287508e-38, PT ;  /* 0x008000000200780b */ /* 0x040fe20003f4e200 */
[----:B------:R-:W1:Y:S01]  /*1ae0*/  SHFL.BFLY PT, R21, R2, 0x4, 0x1f ;  /* 0x0c801f0002157f89 */ /* 0x000e6200000e0000 */
[----:B------:R-:W-:Y:S01]  /*1af0*/  FSETP.GT.AND P0, PT, |R2|, 8.50705917302346158658e+37, PT ;  /* 0x7e8000000200780b */ /* 0x000fe20003f04200 */
[----:B--2---:R-:W-:-:S03]  /*1b00*/  FMUL R4, R11, R4 ;  /* 0x000000040b047220 */ /* 0x004fc60000400000 */
[----:B------:R-:W-:Y:S02]  /*1b10*/  FSEL R17, R17, R2, P0 ;  /* 0x0000000211117208 */ /* 0x000fe40000000000 */
[----:B------:R-:W-:Y:S01]  /*1b20*/  FSEL R4, R4, RZ, P1 ;  /* 0x000000ff04047208 */ /* 0x000fe20000800000 */
[----:B0-----:R-:W-:Y:S01]  /*1b30*/  FADD R12, -R13, R12 ;  /* 0x0000000c0d0c7221 */ /* 0x001fe20000000100 */
[----:B------:R-:W-:-:S03]  /*1b40*/  FSETP.NEU.AND P1, PT, R2, RZ, PT ;  /* 0x000000ff0200720b */ /* 0x000fc60003f2d000 */
[----:B------:R-:W-:Y:S01]  /*1b50*/  @!P2 FMUL R17, R17, 16777216 ;  /* 0x4b8000001111a820 */ /* 0x000fe20000400000 */
[C---:B------:R-:W-:Y:S01]  /*1b60*/  FMUL R14, R12.reuse, R12 ;  /* 0x0000000c0c0e7220 */ /* 0x040fe20000400000 */
[----:B------:R-:W-:Y:S01]  /*1b70*/  FFMA R12, R12, R4, R13 ;  /* 0x000000040c0c7223 */ /* 0x000fe2000000000d */
[----:B------:R-:W-:Y:S01]  /*1b80*/  @P0 FMUL R19, R19, 0.25 ;  /* 0x3e80000013130820 */ /* 0x000fe20000400000 */
[----:B---3--:R-:W-:Y:S01]  /*1b90*/  FADD R9, R10, R9 ;  /* 0x000000090a097221 */ /* 0x008fe20000000000 */
[----:B------:R-:W-:Y:S01]  /*1ba0*/  FMUL R14, R3, R14 ;  /* 0x0000000e030e7220 */ /* 0x000fe20000400000 */
[----:B------:R-:W0:Y:S01]  /*1bb0*/  MUFU.RCP R10, R17 ;  /* 0x00000011000a7308 */ /* 0x000e220000001000 */
[----:B------:R-:W2:Y:S01]  /*1bc0*/  SHFL.BFLY PT, R11, R12, 0x8, 0x1f ;  /* 0x0d001f000c0b7f89 */ /* 0x000ea200000e0000 */
[----:B------:R-:W-:Y:S01]  /*1bd0*/  @!P2 FMUL R19, R19, 16777216 ;  /* 0x4b8000001313a820 */ /* 0x000fe20000400000 */
[----:B------:R-:W-:Y:S01]  /*1be0*/  FFMA R9, R4, R14, R9 ;  /* 0x0000000e04097223 */ /* 0x000fe20000000009 */
[----:B-1----:R-:W-:-:S04]  /*1bf0*/  FADD R3, R2, R21 ;  /* 0x0000001502037221 */ /* 0x002fc80000000000 */
[----:B------:R-:W1:Y:S01]  /*1c00*/  SHFL.BFLY PT, R4, R9, 0x8, 0x1f ;  /* 0x0d001f0009047f89 */ /* 0x000e6200000e0000 */
[C---:B------:R-:W-:Y:S01]  /*1c10*/  FMUL R14, R3.reuse, 0.25 ;  /* 0x3e800000030e7820 */ /* 0x040fe20000400000 */
[C---:B------:R-:W-:Y:S02]  /*1c20*/  FSETP.GEU.AND P2, PT, |R3|.reuse, 1.175494350822287508e-38, PT ;  /* 0x008000000300780b */ /* 0x040fe40003f4e200 */
[----:B------:R-:W-:Y:S01]  /*1c30*/  FSETP.GT.AND P0, PT, |R3|, 8.50705917302346158658e+37, PT ;  /* 0x7e8000000300780b */ /* 0x000fe20003f04200 */
[----:B------:R-:W3:Y:S01]  /*1c40*/  SHFL.BFLY PT, R16, R3, 0x2, 0x1f ;  /* 0x0c401f0003107f89 */ /* 0x000ee200000e0000 */
[----:B0-----:R-:W-:Y:S02]  /*1c50*/  FMUL R10, R10, R19 ;  /* 0x000000130a0a7220 */ /* 0x001fe40000400000 */
[----:B------:R-:W-:-:S03]  /*1c60*/  FSEL R14, R14, R3, P0 ;  /* 0x000000030e0e7208 */ /* 0x000fc60000000000 */
[----:B------:R-:W-:-:S04]  /*1c70*/  FSEL R10, R10, RZ, P1 ;  /* 0x000000ff0a0a7208 */ /* 0x000fc80000800000 */
[----:B------:R-:W-:Y:S01]  /*1c80*/  @!P2 FMUL R14, R14, 16777216 ;  /* 0x4b8000000e0ea820 */ /* 0x000fe20000400000 */
[----:B------:R-:W-:Y:S01]  /*1c90*/  FSETP.NEU.AND P1, PT, R3, RZ, PT ;  /* 0x000000ff0300720b */ /* 0x000fe20003f2d000 */
[----:B--2---:R-:W-:Y:S01]  /*1ca0*/  FADD R11, -R12, R11 ;  /* 0x0000000b0c0b7221 */ /* 0x004fe20000000100 */
[----:B------:R-:W-:-:S03]  /*1cb0*/  @P0 FMUL R21, R21, 0.25 ;  /* 0x3e80000015150820 */ /* 0x000fc60000400000 */
[C---:B------:R-:W-:Y:S01]  /*1cc0*/  FMUL R13, R11.reuse, R11 ;  /* 0x0000000b0b0d7220 */ /* 0x040fe20000400000 */
[----:B------:R-:W-:Y:S01]  /*1cd0*/  FFMA R11, R11, R10, R12 ;  /* 0x0000000a0b0b7223 */ /* 0x000fe2000000000c */
[----:B------:R-:W0:Y:S01]  /*1ce0*/  MUFU.RCP R14, R14 ;  /* 0x0000000e000e7308 */ /* 0x000e220000001000 */
[----:B-1----:R-:W-:Y:S01]  /*1cf0*/  FADD R9, R9, R4 ;  /* 0x0000000409097221 */ /* 0x002fe20000000000 */
[----:B------:R-:W-:Y:S01]  /*1d00*/  FMUL R13, R8, R13 ;  /* 0x0000000d080d7220 */ /* 0x000fe20000400000 */
[----:B------:R-:W-:Y:S01]  /*1d10*/  @!P2 FMUL R21, R21, 16777216 ;  /* 0x4b8000001515a820 */ /* 0x000fe20000400000 */
[----:B------:R-:W1:Y:S02]  /*1d20*/  SHFL.BFLY PT, R8, R11, 0x4, 0x1f ;  /* 0x0c801f000b087f89 */ /* 0x000e6400000e0000 */
[----:B------:R-:W-:Y:S01]  /*1d30*/  FFMA R9, R10, R13, R9 ;  /* 0x0000000d0a097223 */ /* 0x000fe20000000009 */
[----:B---3--:R-:W-:-:S04]  /*1d40*/  FADD R4, R3, R16 ;  /* 0x0000001003047221 */ /* 0x008fc80000000000 */
[----:B------:R-:W2:Y:S01]  /*1d50*/  SHFL.BFLY PT, R10, R9, 0x4, 0x1f ;  /* 0x0c801f00090a7f89 */ /* 0x000ea200000e0000 */
[C---:B------:R-:W-:Y:S01]  /*1d60*/  FSETP.GEU.AND P2, PT, |R4|.reuse, 1.175494350822287508e-38, PT ;  /* 0x008000000400780b */ /* 0x040fe20003f4e200 */
[C---:B------:R-:W-:Y:S01]  /*1d70*/  FMUL R17, R4.reuse, 0.25 ;  /* 0x3e80000004117820 */ /* 0x040fe20000400000 */
[----:B------:R-:W-:Y:S01]  /*1d80*/  FSETP.GT.AND P0, PT, |R4|, 8.50705917302346158658e+37, PT ;  /* 0x7e8000000400780b */ /* 0x000fe20003f04200 */
[----:B------:R-:W3:Y:S01]  /*1d90*/  SHFL.BFLY PT, R19, R4, 0x1, 0x1f ;  /* 0x0c201f0004137f89 */ /* 0x000ee200000e0000 */
[----:B0-----:R-:W-:Y:S02]  /*1da0*/  FMUL R21, R14, R21 ;  /* 0x000000150e157220 */ /* 0x001fe40000400000 */
[----:B------:R-:W-:-:S03]  /*1db0*/  FSEL R17, R17, R4, P0 ;  /* 0x0000000411117208 */ /* 0x000fc60000000000 */
[----:B------:R-:W-:-:S04]  /*1dc0*/  FSEL R21, R21, RZ, P1 ;  /* 0x000000ff15157208 */ /* 0x000fc80000800000 */
[----:B------:R-:W-:Y:S02]  /*1dd0*/  @!P2 FMUL R17, R17, 16777216 ;  /* 0x4b8000001111a820 */ /* 0x000fe40000400000 */
[----:B------:R-:W-:Y:S01]  /*1de0*/  @P0 FMUL R16, R16, 0.25 ;  /* 0x3e80000010100820 */ /* 0x000fe20000400000 */
[----:B-1----:R-:W-:Y:S01]  /*1df0*/  FADD R8, -R11, R8 ;  /* 0x000000080b087221 */ /* 0x002fe20000000100 */
[----:B------:R-:W-:Y:S02]  /*1e00*/  FSETP.NEU.AND P0, PT, R4, RZ, PT ;  /* 0x000000ff0400720b */ /* 0x000fe40003f0d000 */
[----:B------:R-:W0:Y:S01]  /*1e10*/  MUFU.RCP R17, R17 ;  /* 0x0000001100117308 */ /* 0x000e220000001000 */
[C---:B------:R-:W-:Y:S01]  /*1e20*/  FMUL R13, R8.reuse, R8 ;  /* 0x00000008080d7220 */ /* 0x040fe20000400000 */
[----:B------:R-:W-:Y:S01]  /*1e30*/  FFMA R8, R8, R21, R11 ;  /* 0x0000001508087223 */ /* 0x000fe2000000000b */
[----:B------:R-:W-:Y:S01]  /*1e40*/  @!P2 FMUL R16, R16, 16777216 ;  /* 0x4b8000001010a820 */ /* 0x000fe20000400000 */
[----:B--2---:R-:W-:Y:S01]  /*1e50*/  FADD R10, R9, R10 ;  /* 0x0000000a090a7221 */ /* 0x004fe20000000000 */
[----:B------:R-:W-:-:S02]  /*1e60*/  FMUL R13, R2, R13 ;  /* 0x0000000d020d7220 */ /* 0x000fc40000400000 */
[----:B------:R-:W1:Y:S01]  /*1e70*/  SHFL.BFLY PT, R9, R8, 0x2, 0x1f ;  /* 0x0c401f0008097f89 */ /* 0x000e6200000e0000 */
[----:B---3--:R-:W-:Y:S01]  /*1e80*/  FADD R12, R4, R19 ;  /* 0x00000013040c7221 */ /* 0x008fe20000000000 */
[----:B------:R-:W-:-:S04]  /*1e90*/  FFMA R10, R21, R13, R10 ;  /* 0x0000000d150a7223 */ /* 0x000fc8000000000a */
[----:B------:R-:W-:Y:S01]  /*1ea0*/  FSETP.GEU.AND P1, PT, |R12|, 1.175494350822287508e-38, PT ;  /* 0x008000000c00780b */ /* 0x000fe20003f2e200 */
[----:B------:R-:W2:Y:S01]  /*1eb0*/  SHFL.BFLY PT, R11, R10, 0x2, 0x1f ;  /* 0x0c401f000a0b7f89 */ /* 0x000ea200000e0000 */
[----:B0-----:R-:W-:-:S05]  /*1ec0*/  FMUL R16, R17, R16 ;  /* 0x0000001011107220 */ /* 0x001fca0000400000 */
[----:B------:R-:W-:Y:S02]  /*1ed0*/  FSEL R16, R16, RZ, P0 ;  /* 0x000000ff10107208 */ /* 0x000fe40000000000 */
[----:B------:R-:W-:Y:S01]  /*1ee0*/  FSETP.GT.AND P0, PT, |R12|, 8.50705917302346158658e+37, PT ;  /* 0x7e8000000c00780b */ /* 0x000fe20003f04200 */
[----:B-1----:R-:W-:-:S04]  /*1ef0*/  FADD R9, -R8, R9 ;  /* 0x0000000908097221 */ /* 0x002fc80000000100 */
[C---:B------:R-:W-:Y:S01]  /*1f00*/  FMUL R2, R9.reuse, R9 ;  /* 0x0000000909027220 */ /* 0x040fe20000400000 */
[----:B------:R-:W-:Y:S01]  /*1f10*/  FFMA R8, R9, R16, R8 ;  /* 0x0000001009087223 */ /* 0x000fe20000000008 */
[----:B------:R-:W-:Y:S01]  /*1f20*/  FMUL R9, R12, 0.25 ;  /* 0x3e8000000c097820 */ /* 0x000fe20000400000 */
[----:B--2---:R-:W-:Y:S01]  /*1f30*/  FADD R11, R10, R11 ;  /* 0x0000000b0a0b7221 */ /* 0x004fe20000000000 */
[----:B------:R-:W-:-:S04]  /*1f40*/  FMUL R2, R3, R2 ;  /* 0x0000000203027220 */ /* 0x000fc80000400000 */
[----:B------:R-:W-:Y:S01]  /*1f50*/  @P0 FMUL R19, R19, 0.25 ;  /* 0x3e80000013130820 */ /* 0x000fe20000400000 */
[----:B------:R-:W0:Y:S01]  /*1f60*/  SHFL.BFLY PT, R3, R8, 0x1, 0x1f ;  /* 0x0c201f0008037f89 */ /* 0x000e2200000e0000 */
[----:B------:R-:W-:Y:S01]  /*1f70*/  FSEL R10, R9, R12, P0 ;  /* 0x0000000c090a7208 */ /* 0x000fe20000000000 */
[----:B------:R-:W-:Y:S01]  /*1f80*/  FFMA R2, R16, R2, R11 ;  /* 0x0000000210027223 */ /* 0x000fe2000000000b */
[----:B------:R-:W-:Y:S01]  /*1f90*/  @!P1 FMUL R19, R19, 16777216 ;  /* 0x4b80000013139820 */ /* 0x000fe20000400000 */
[----:B------:R-:W-:Y:S02]  /*1fa0*/  FSETP.NEU.AND P0, PT, R12, RZ, PT ;  /* 0x000000ff0c00720b */ /* 0x000fe40003f0d000 */
[----:B------:R-:W-:Y:S01]  /*1fb0*/  @!P1 FMUL R10, R10, 16777216 ;  /* 0x4b8000000a0a9820 */ /* 0x000fe20000400000 */
[----:B------:R-:W1:Y:S01]  /*1fc0*/  SHFL.BFLY PT, R9, R2, 0x1, 0x1f ;  /* 0x0c201f0002097f89 */ /* 0x000e6200000e0000 */
[----:B------:R-:W-:-:S04]  /*1fd0*/  ISETP.GE.AND P1, PT, R0, 0x8, PT ;  /* 0x000000080000780c */ /* 0x000fc80003f26270 */
[----:B------:R-:W2:Y:S01]  /*1fe0*/  MUFU.RCP R10, R10 ;  /* 0x0000000a000a7308 */ /* 0x000ea20000001000 */
[----:B0-----:R-:W-:Y:S01]  /*1ff0*/  FADD R3, -R8, R3 ;  /* 0x0000000308037221 */ /* 0x001fe20000000100 */
[----:B--2---:R-:W-:-:S03]  /*2000*/  FMUL R19, R10, R19 ;  /* 0x000000130a137220 */ /* 0x004fc60000400000 */
[----:B------:R-:W-:Y:S01]  /*2010*/  FMUL R11, R3, R3 ;  /* 0x00000003030b7220 */ /* 0x000fe20000400000 */
[----:B-1----:R-:W-:Y:S01]  /*2020*/  FADD R14, R2, R9 ;  /* 0x00000009020e7221 */ /* 0x002fe20000000000 */
[----:B------:R-:W-:Y:S02]  /*2030*/  SHF.R.U32.HI R9, RZ, 0x5, R0 ;  /* 0x00000005ff097819 */ /* 0x000fe40000011600 */
[----:B------:R-:W-:Y:S01]  /*2040*/  FMUL R11, R4, R11 ;  /* 0x0000000b040b7220 */ /* 0x000fe20000400000 */
[----:B------:R-:W-:Y:S02]  /*2050*/  FSEL R19, R19, RZ, P0 ;  /* 0x000000ff13137208 */ /* 0x000fe40000000000 */
[----:B------:R-:W-:Y:S02]  /*2060*/  LOP3.LUT P0, RZ, R0, 0x1f, RZ, 0xc0, !PT ;  /* 0x0000001f00ff7812 */ /* 0x000fe4000780c0ff */
[----:B------:R-:W-:Y:S01]  /*2070*/  SHF.L.U32 R9, R9, 0x2, RZ ;  /* 0x0000000209097819 */ /* 0x000fe200000006ff */
[----:B------:R-:W-:Y:S01]  /*2080*/  FFMA R2, R3, R19, R8 ;  /* 0x0000001303027223 */ /* 0x000fe20000000008 */
[----:B------:R-:W-:-:S02]  /*2090*/  FFMA R14, R19, R11, R14 ;  /* 0x0000000b130e7223 */ /* 0x000fc4000000000e */
[----:B------:R-:W-:Y:S01]  /*20a0*/  LOP3.LUT R3, R9, 0x1c, RZ, 0xe2, !PT ;  /* 0x0000001c09037812 */ /* 0x000fe200078ee2ff */
[----:B------:R-:W-:-:S06]  /*20b0*/  CS2R R18, SRZ ;  /* 0x0000000000127805 */ /* 0x000fcc000001ff00 */
[----:B------:R-:W-:Y:S04]  /*20c0*/  @!P0 STS [R3+0x40], R12 ;  /* 0x0000400c03008388 */ /* 0x000fe80000000800 */
[----:B------:R-:W-:Y:S04]  /*20d0*/  @!P0 STS [R3], R2 ;  /* 0x0000000203008388 */ /* 0x000fe80000000800 */
[----:B------:R-:W-:Y:S04]  /*20e0*/  @!P0 STS [R3+0x20], R14 ;  /* 0x0000200e03008388 */ /* 0x000fe80000000800 */
[----:B------:R-:W-:Y:S06]  /*20f0*/  BAR.SYNC 0x0 ;  /* 0x0000000000007b1d */ /* 0x000fec0000000000 */
[----:B------:R-:W0:Y:S04]  /*2100*/  @!P1 LDS R7, [R0.X4+0x40] ;  /* 0x0000400000079984 */ /* 0x000e280000004800 */
[----:B------:R-:W1:Y:S04]  /*2110*/  @!P1 LDS R5, [R0.X4] ;  /* 0x0000000000059984 */ /* 0x000e680000004800 */
[----:B------:R-:W2:Y:S04]  /*2120*/  @!P1 LDS R6, [R0.X4+0x20] ;  /* 0x0000200000069984 */ /* 0x000ea80000004800 */
[----:B0-----:R-:W0:Y:S04]  /*2130*/  SHFL.BFLY PT, R4, R7, 0x4, 0x1f ;  /* 0x0c801f0007047f89 */ /* 0x001e2800000e0000 */
[----:B-1----:R-:W1:Y:S04]  /*2140*/  SHFL.BFLY PT, R2, R5, 0x4, 0x1f ;  /* 0x0c801f0005027f89 */ /* 0x002e6800000e0000 */
[----:B--2---:R-:W2:Y:S01]  /*2150*/  SHFL.BFLY PT, R3, R6, 0x4, 0x1f ;  /* 0x0c801f0006037f89 */ /* 0x004ea200000e0000 */
[----:B0-----:R-:W-:-:S04]  /*2160*/  FADD R8, R7, R4 ;  /* 0x0000000407087221 */ /* 0x001fc80000000000 */
[C---:B------:R-:W-:Y:S01]  /*2170*/  FMUL R9, R8.reuse, 0.25 ;  /* 0x3e80000008097820 */ /* 0x040fe20000400000 */
[C---:B------:R-:W-:Y:S01]  /*2180*/  FSETP.GEU.AND P1, PT, |R8|.reuse, 1.175494350822287508e-38, PT ;  /* 0x008000000800780b */ /* 0x040fe20003f2e200 */
[----:B------:R-:W0:Y:S01]  /*2190*/  SHFL.BFLY PT, R11, R8, 0x2, 0x1f ;  /* 0x0c401f00080b7f89 */ /* 0x000e2200000e0000 */
[----:B------:R-:W-:Y:S01]  /*21a0*/  FSETP.GT.AND P0, PT, |R8|, 8.50705917302346158658e+37, PT ;  /* 0x7e8000000800780b */ /* 0x000fe20003f04200 */
[----:B-1----:R-:W-:Y:S01]  /*21b0*/  FADD R2, -R5, R2 ;  /* 0x0000000205027221 */ /* 0x002fe20000000100 */
[----:B--2---:R-:W-:Y:S02]  /*21c0*/  FADD R3, R6, R3 ;  /* 0x0000000306037221 */ /* 0x004fe40000000000 */
[----:B------:R-:W-:Y:S01]  /*21d0*/  FSEL R9, R9, R8, P0 ;  /* 0x0000000809097208 */ /* 0x000fe20000000000 */
[----:B------:R-:W-:-:S04]  /*21e0*/  FMUL R10, R2, R2 ;  /* 0x00000002020a7220 */ /* 0x000fc80000400000 */
[----:B------:R-:W-:Y:S02]  /*21f0*/  FMUL R10, R7, R10 ;  /* 0x0000000a070a7220 */ /* 0x000fe40000400000 */
[----:B------:R-:W-:Y:S02]  /*2200*/  @!P1 FMUL R9, R9, 16777216 ;  /* 0x4b80000009099820 */ /* 0x000fe40000400000 */
[----:B------:R-:W-:-:S04]  /*2210*/  @P0 FMUL R4, R4, 0.25 ;  /* 0x3e80000004040820 */ /* 0x000fc80000400000 */
[----:B------:R-:W1:Y:S01]  /*2220*/  MUFU.RCP R9, R9 ;  /* 0x0000000900097308 */ /* 0x000e620000001000 */
[----:B------:R-:W-:Y:S01]  /*2230*/  @!P1 FMUL R4, R4, 16777216 ;  /* 0x4b80000004049820 */ /* 0x000fe20000400000 */
[C---:B------:R-:W-:Y:S01]  /*2240*/  FSETP.NEU.AND P1, PT, R8.reuse, RZ, PT ;  /* 0x000000ff0800720b */ /* 0x040fe20003f2d000 */
[----:B0-----:R-:W-:-:S04]  /*2250*/  FADD R12, R8, R11 ;  /* 0x0000000b080c7221 */ /* 0x001fc80000000000 */
[C---:B------:R-:W-:Y:S01]  /*2260*/  FMUL R13, R12.reuse, 0.25 ;  /* 0x3e8000000c0d7820 */ /* 0x040fe20000400000 */
[C---:B------:R-:W-:Y:S02]  /*2270*/  FSETP.GEU.AND P2, PT, |R12|.reuse, 1.175494350822287508e-38, PT ;  /* 0x008000000c00780b */ /* 0x040fe40003f4e200 */
[----:B------:R-:W-:Y:S01]  /*2280*/  FSETP.GT.AND P0, PT, |R12|, 8.50705917302346158658e+37, PT ;  /* 0x7e8000000c00780b */ /* 0x000fe20003f04200 */
[----:B-1----:R-:W-:-:S03]  /*2290*/  FMUL R4, R9, R4 ;  /* 0x0000000409047220 */ /* 0x002fc60000400000 */
[----:B------:R-:W-:Y:S01]  /*22a0*/  FSEL R13, R13, R12, P0 ;  /* 0x0000000c0d0d7208 */ /* 0x000fe20000000000 */
[----:B------:R-:W0:Y:S01]  /*22b0*/  SHFL.BFLY PT, R9, R12, 0x1, 0x1f ;  /* 0x0c201f000c097f89 */ /* 0x000e2200000e0000 */
[----:B------:R-:W-:-:S05]  /*22c0*/  FSEL R4, R4, RZ, P1 ;  /* 0x000000ff04047208 */ /* 0x000fca0000800000 */
[----:B------:R-:W-:Y:S01]  /*22d0*/  @!P2 FMUL R13, R13, 16777216 ;  /* 0x4b8000000d0da820 */ /* 0x000fe20000400000 */
[----:B------:R-:W-:Y:S01]  /*22e0*/  FFMA R2, R2, R4, R5 ;  /* 0x0000000402027223 */ /* 0x000fe20000000005 */
[----:B------:R-:W-:Y:S02]  /*22f0*/  FFMA R3, R4, R10, R3 ;  /* 0x0000000a04037223 */ /* 0x000fe40000000003 */
[----:B------:R-:W1:Y:S01]  /*2300*/  MUFU.RCP R6, R13 ;  /* 0x0000000d00067308 */ /* 0x000e620000001000 */
[----:B------:R-:W-:Y:S01]  /*2310*/  @P0 FMUL R11, R11, 0.25 ;  /* 0x3e8000000b0b0820 */ /* 0x000fe20000400000 */
[C---:B------:R-:W-:Y:S01]  /*2320*/  FSETP.NEU.AND P0, PT, R12.reuse, RZ, PT ;  /* 0x000000ff0c00720b */ /* 0x040fe20003f0d000 */
[----:B------:R-:W2:Y:S02]  /*2330*/  SHFL.BFLY PT, R5, R2, 0x2, 0x1f ;  /* 0x0c401f0002057f89 */ /* 0x000ea400000e0000 */
[----:B------:R-:W-:Y:S01]  /*2340*/  @!P2 FMUL R11, R11, 16777216 ;  /* 0x4b8000000b0ba820 */ /* 0x000fe20000400000 */
[----:B------:R-:W-:Y:S01]  /*2350*/  PLOP3.LUT P2, PT, PT, PT, UP1, 0x80, 0x0 ;  /* 0x000000000000781c */ /* 0x000fe20003f4f018 */
[----:B------:R-:W3:Y:S01]  /*2360*/  SHFL.BFLY PT, R4, R3, 0x2, 0x1f ;  /* 0x0c401f0003047f89 */ /* 0x000ee200000e0000 */
[----:B0-----:R-:W-:Y:S01]  /*2370*/  FADD R17, R12, R9 ;  /* 0x000000090c117221 */ /* 0x001fe20000000000 */
[----:B-1----:R-:W-:-:S03]  /*2380*/  FMUL R6, R6, R11 ;  /* 0x0000000b06067220 */ /* 0x002fc60000400000 */
[C---:B------:R-:W-:Y:S01]  /*2390*/  FMUL R10, R17.reuse, 0.25 ;  /* 0x3e800000110a7820 */ /* 0x040fe20000400000 */
[C---:B------:R-:W-:Y:S02]  /*23a0*/  FSETP.GEU.AND P1, PT, |R17|.reuse, 1.175494350822287508e-38, PT ;  /* 0x008000001100780b */ /* 0x040fe40003f2e200 */
[----:B------:R-:W-:Y:S02]  /*23b0*/  FSEL R6, R6, RZ, P0 ;  /* 0x000000ff06067208 */ /* 0x000fe40000000000 */
[----:B------:R-:W-:Y:S01]  /*23c0*/  FSETP.GT.AND P0, PT, |R17|, 8.50705917302346158658e+37, PT ;  /* 0x7e8000001100780b */ /* 0x000fe20003f04200 */
[----:B--2---:R-:W-:-:S03]  /*23d0*/  FADD R5, -R2, R5 ;  /* 0x0000000502057221 */ /* 0x004fc60000000100 */
[----:B------:R-:W-:Y:S01]  /*23e0*/  FSEL R10, R10, R17, P0 ;  /* 0x000000110a0a7208 */ /* 0x000fe20000000000 */
[C---:B------:R-:W-:Y:S01]  /*23f0*/  FMUL R7, R5.reuse, R5 ;  /* 0x0000000505077220 */ /* 0x040fe20000400000 */
[----:B------:R-:W-:Y:S01]  /*2400*/  FFMA R2, R5, R6, R2 ;  /* 0x0000000605027223 */ /* 0x000fe20000000002 */
[----:B---3--:R-:W-:Y:S02]  /*2410*/  FADD R3, R3, R4 ;  /* 0x0000000403037221 */ /* 0x008fe40000000000 */
[----:B------:R-:W-:Y:S01]  /*2420*/  @!P1 FMUL R10, R10, 16777216 ;  /* 0x4b8000000a0a9820 */ /* 0x000fe20000400000 */
[----:B------:R-:W-:-:S03]  /*2430*/  FMUL R7, R8, R7 ;  /* 0x0000000708077220 */ /* 0x000fc60000400000 */
[----:B------:R-:W-:Y:S01]  /*2440*/  @P0 FMUL R9, R9, 0.25 ;  /* 0x3e80000009090820 */ /* 0x000fe20000400000 */
[----:B------:R-:W0:Y:S01]  /*2450*/  SHFL.BFLY PT, R5, R2, 0x1, 0x1f ;  /* 0x0c201f0002057f89 */ /* 0x000e2200000e0000 */
[----:B------:R-:W-:Y:S01]  /*2460*/  LOP3.LUT P0, RZ, R0, 0x7, RZ, 0xc0, !PT ;  /* 0x0000000700ff7812 */ /* 0x000fe2000780c0ff */
[----:B------:R-:W-:Y:S01]  /*2470*/  FFMA R3, R6, R7, R3 ;  /* 0x0000000706037223 */ /* 0x000fe20000000003 */
[----:B------:R-:W1:Y:S01]  /*2480*/  MUFU.RCP R10, R10 ;  /* 0x0000000a000a7308 */ /* 0x000e620000001000 */
[----:B------:R-:W-:Y:S01]  /*2490*/  @!P1 FMUL R9, R9, 16777216 ;  /* 0x4b80000009099820 */ /* 0x000fe20000400000 */
[----:B------:R-:W-:Y:S02]  /*24a0*/  FSETP.NEU.AND P1, PT, R17, RZ, PT ;  /* 0x000000ff1100720b */ /* 0x000fe40003f2d000 */
[----:B------:R-:W2:Y:S01]  /*24b0*/  SHFL.BFLY PT, R4, R3, 0x1, 0x1f ;  /* 0x0c201f0003047f89 */ /* 0x000ea200000e0000 */
[----:B------:R-:W-:Y:S02]  /*24c0*/  ISETP.LT.AND P0, PT, R0, 0x8, !P0 ;  /* 0x000000080000780c */ /* 0x000fe40004701270 */
[----:B------:R-:W-:-:S05]  /*24d0*/  MOV R8, UR10 ;  /* 0x0000000a00087c02 */ /* 0x000fca0008000f00 */
[----:B------:R-:W-:Y:S01]  /*24e0*/  IMAD R13, R8, 0x500, R15 ;  /* 0x00000500080d7824 */ /* 0x000fe200078e020f */
[----:B-1----:R-:W-:Y:S01]  /*24f0*/  FMUL R9, R10, R9 ;  /* 0x000000090a097220 */ /* 0x002fe20000400000 */
[----:B------:R-:W-:-:S04]  /*2500*/  MOV R10, 0x2 ;  /* 0x00000002000a7802 */ /* 0x000fc80000000f00 */
[----:B------:R1:W-:Y:S01]  /*2510*/  @P0 STS [R0.X4+0x40], R17 ;  /* 0x0000401100000388 */ /* 0x0003e20000004800 */
[----:B0-----:R-:W-:Y:S01]  /*2520*/  FADD R5, -R2, R5 ;  /* 0x0000000502057221 */ /* 0x001fe20000000100 */
[----:B------:R-:W-:-:S03]  /*2530*/  FSEL R9, R9, RZ, P1 ;  /* 0x000000ff09097208 */ /* 0x000fc60000800000 */
[C---:B------:R-:W-:Y:S02]  /*2540*/  FMUL R7, R5.reuse, R5 ;  /* 0x0000000505077220 */ /* 0x040fe40000400000 */
[----:B------:R-:W-:Y:S01]  /*2550*/  FFMA R5, R5, R9, R2 ;  /* 0x0000000905057223 */ /* 0x000fe20000000002 */
[----:B--2---:R-:W-:Y:S01]  /*2560*/  FADD R4, R3, R4 ;  /* 0x0000000403047221 */ /* 0x004fe20000000000 */
[----:B------:R-:W-:Y:S01]  /*2570*/  FMUL R7, R12, R7 ;  /* 0x000000070c077220 */ /* 0x000fe20000400000 */
[----:B-1----:R-:W-:Y:S01]  /*2580*/  IMAD.WIDE R16, R13, R10, c[0x0][0x160] ;  /* 0x000058000d107625 */ /* 0x002fe200078e020a */
[----:B------:R-:W-:Y:S01]  /*2590*/  SHF.L.U32 R2, R15, 0x1, RZ ;  /* 0x000000010f027819 */ /* 0x000fe200000006ff */
[----:B------:R-:W-:Y:S01]  /*25a0*/  @P0 STS [R0.X4], R5 ;  /* 0x0000000500000388 */ /* 0x000fe20000004800 */
[----:B------:R-:W-:-:S05]  /*25b0*/  FFMA R7, R9, R7, R4 ;  /* 0x0000000709077223 */ /* 0x000fca0000000004 */
[----:B------:R-:W-:Y:S04]  /*25c0*/  @P0 STS [R0.X4+0x20], R7 ;  /* 0x0000200700000388 */ /* 0x000fe80000004800 */
[----:B------:R-:W-:Y:S06]  /*25d0*/  BAR.SYNC 0x0 ;  /* 0x0000000000007b1d */ /* 0x000fec0000000000 */
[----:B------:R-:W0:Y:S01]  /*25e0*/  LDS R6, [RZ] ;  /* 0x00000000ff067984 */ /* 0x000e220000000800 */
[----:B------:R-:W-:-:S02]  /*25f0*/  IADD3 R4, P0, R2, c[0x0][0x190], RZ ;  /* 0x0000640002047a10 */ /* 0x000fc40007f1e0ff */
[----:B------:R-:W-:Y:S01]  /*2600*/  IADD3 R2, P1, R2, c[0x0][0x198], RZ ;  /* 0x0000660002027a10 */ /* 0x000fe20007f3e0ff */
[----:B------:R-:W1:Y:S01]  /*2610*/  LDS R11, [0x20] ;  /* 0x00002000ff0b7984 */ /* 0x000e620000000800 */
[----:B------:R-:W-:Y:S02]  /*2620*/  IADD3.X R5, RZ, c[0x0][0x194], RZ, P0, !PT ;  /* 0x00006500ff057a10 */ /* 0x000fe400007fe4ff */
[----:B------:R-:W-:Y:S01]  /*2630*/  IADD3.X R3, RZ, c[0x0][0x19c], RZ, P1, !PT ;  /* 0x00006700ff037a10 */ /* 0x000fe20000ffe4ff */
[----:B------:R-:W-:Y:S06]  /*2640*/  BAR.SYNC 0x0 ;  /* 0x0000000000007b1d */ /* 0x000fec0000000000 */
[----:B0-----:R-:W-:Y:S04]  /*2650*/  STS [RZ], R6 ;  /* 0x00000006ff007388 */ /* 0x001fe80000000800 */
[----:B------:R-:W-:Y:S06]  /*2660*/  BAR.SYNC 0x0 ;  /* 0x0000000000007b1d */ /* 0x000fec0000000000 */
[----:B------:R-:W2:Y:S04]  /*2670*/  @!P2 LDG.E.EF.64 R18, [R16.64] ;  /* 0x000000081012a981 */ /* 0x000ea8000c0e1b00 */
[----:B------:R-:W3:Y:S04]  /*2680*/  LDG.E.EL.64 R8, [R4.64] ;  /* 0x0000000804087981 */ /* 0x000ee8000c2e1b00 */
[----:B------:R-:W4:Y:S01]  /*2690*/  LDG.E.EL.64 R6, [R2.64] ;  /* 0x0000000802067981 */ /* 0x000f22000c2e1b00 */
[----:B------:R-:W-:-:S02]  /*26a0*/  MOV R0, 0x3a4ccccd ;  /* 0x3a4ccccd00007802 */ /* 0x000fc40000000f00 */
[----:B------:R-:W-:Y:S02]  /*26b0*/  PLOP3.LUT P0, PT, PT, PT, UP1, 0x80, 0x0 ;  /* 0x000000000000781c */ /* 0x000fe40003f0f018 */
[----:B------:R-:W-:Y:S01]  /*26c0*/  PLOP3.LUT P1, PT, PT, PT, UP1, 0x80, 0x0 ;  /* 0x000000000000781c */ /* 0x000fe20003f2f018 */
[----:B-1----:R-:W-:Y:S01]  /*26d0*/  FFMA R11, R11, R0, 9.9999997473787516356e-06 ;  /* 0x3727c5ac0b0b7423 */ /* 0x002fe20000000000 */
[----:B------:R-:W-:Y:S01]  /*26e0*/  LOP3.LUT R15, R15, 0x400, RZ, 0xfc, !PT ;  /* 0x000004000f0f7812 */ /* 0x000fe200078efcff */
[----:B------:R-:W0:Y:S04]  /*26f0*/  LDS R0, [RZ] ;  /* 0x00000000ff007984 */ /* 0x000e280000000800 */
[----:B------:R-:W-:Y:S06]  /*2700*/  BAR.SYNC 0x0 ;  /* 0x0000000000007b1d */ /* 0x000fec0000000000 */
[----:B------:R-:W1:Y:S01]  /*2710*/  MUFU.RSQ R11, R11 ;  /* 0x0000000b000b7308 */ /* 0x000e620000001400 */
[----:B------:R-:W-:Y:S01]  /*2720*/  PLOP3.LUT P2, PT, PT, PT, UP1, 0x80, 0x0 ;  /* 0x000000000000781c */ /* 0x000fe20003f4f018 */
[----:B-1----:R-:W-:Y:S04]  /*2730*/  STS [RZ], R11 ;  /* 0x0000000bff007388 */ /* 0x002fe80000000800 */
[----:B------:R-:W-:Y:S06]  /*2740*/  BAR.SYNC 0x0 ;  /* 0x0000000000007b1d */ /* 0x000fec0000000000 */
[----:B------:R-:W1:Y:S01]  /*2750*/  LDS R14, [RZ] ;  /* 0x00000000ff0e7984 */ /* 0x000e620000000800 */
[----:B--2---:R-:W-:-:S02]  /*2760*/  SEL R18, R18, RZ, !P0 ;  /* 0x000000ff12127207 */ /* 0x004fc40004000000 */
[----:B------:R-:W-:Y:S01]  /*2770*/  SEL R19, R19, RZ, !P1 ;  /* 0x000000ff13137207 */ /* 0x000fe20004800000 */
[----:B---3--:R-:W-:Y:S01]  /*2780*/  HADD2.F32 R12, -RZ, R8.H1_H1 ;  /* 0x30000008ff0c7230 */ /* 0x008fe20000004100 */
[----:B------:R-:W-:Y:S01]  /*2790*/  ISETP.GE.U32.AND P1, PT, R15, 0x500, PT ;  /* 0x000005000f00780c */ /* 0x000fe20003f26070 */
[--C-:B------:R-:W-:Y:S02]  /*27a0*/  HADD2.F32 R21, -RZ, R18.reuse.H0_H0 ;  /* 0x20000012ff157230 */ /* 0x100fe40000004100 */
[----:B------:R-:W-:Y:S02]  /*27b0*/  HADD2.F32 R17, -RZ, R18.H1_H1 ;  /* 0x30000012ff117230 */ /* 0x000fe40000004100 */
[--C-:B------:R-:W-:Y:S01]  /*27c0*/  HADD2.F32 R23, -RZ, R19.reuse.H1_H1 ;  /* 0x30000013ff177230 */ /* 0x100fe20000004100 */
[C---:B0-----:R-:W-:Y:S01]  /*27d0*/  FADD R21, -R0.reuse, R21 ;  /* 0x0000001500157221 */ /* 0x041fe20000000100 */
[----:B------:R-:W-:Y:S01]  /*27e0*/  HADD2.F32 R8, -RZ, R8.H0_H0 ;  /* 0x20000008ff087230 */ /* 0x000fe20000004100 */
[C---:B------:R-:W-:Y:S01]  /*27f0*/  FADD R17, -R0.reuse, R17 ;  /* 0x0000001100117221 */ /* 0x040fe20000000100 */
[----:B------:R-:W-:Y:S01]  /*2800*/  HADD2.F32 R19, -RZ, R19.H0_H0 ;  /* 0x20000013ff137230 */ /* 0x000fe20000004100 */
[-C--:B-1----:R-:W-:Y:S01]  /*2810*/  FMUL R21, R21, R14.reuse ;  /* 0x0000000e15157220 */ /* 0x082fe20000400000 */
[--C-:B----4-:R-:W-:Y:S01]  /*2820*/  HADD2.F32 R27, -RZ, R6.reuse.H0_H0 ;  /* 0x20000006ff1b7230 */ /* 0x110fe20000004100 */
[C---:B------:R-:W-:Y:S01]  /*2830*/  FADD R23, -R0.reuse, R23 ;  /* 0x0000001700177221 */ /* 0x040fe20000000100 */
[-C--:B------:R-:W-:Y:S01]  /*2840*/  FMUL R16, R17, R14.reuse ;  /* 0x0000000e11107220 */ /* 0x080fe20000400000 */
[----:B------:R-:W-:Y:S01]  /*2850*/  FADD R19, -R0, R19 ;  /* 0x0000001300137221 */ /* 0x000fe20000000100 */
[----:B------:R-:W-:Y:S01]  /*2860*/  HADD2.F32 R25, -RZ, R6.H1_H1 ;  /* 0x30000006ff197230 */ /* 0x000fe20000004100 */
[----:B------:R-:W-:Y:S01]  /*2870*/  FFMA R21, R8, R21, R27 ;  /* 0x0000001508157223 */ /* 0x000fe2000000001b */
[--C-:B------:R-:W-:Y:S01]  /*2880*/  HADD2.F32 R17, -RZ, R7.reuse.H0_H0 ;  /* 0x20000007ff117230 */ /* 0x100fe20000004100 */
[-C--:B------:R-:W-:Y:S01]  /*2890*/  FMUL R23, R23, R14.reuse ;  /* 0x0000000e17177220 */ /* 0x080fe20000400000 */
[----:B------:R-:W-:Y:S01]  /*28a0*/  HADD2.F32 R8, -RZ, R7.H1_H1 ;  /* 0x30000007ff087230 */ /* 0x000fe20000004100 */
[----:B------:R-:W-:Y:S01]  /*28b0*/  MOV R7, UR10 ;  /* 0x0000000a00077c02 */ /* 0x000fe20008000f00 */
[--C-:B------:R-:W-:Y:S01]  /*28c0*/  HADD2.F32 R6, -RZ, R9.reuse.H0_H0 ;  /* 0x20000009ff067230 */ /* 0x100fe20000004100 */
[----:B------:R-:W-:Y:S01]  /*28d0*/  FMUL R19, R19, R14 ;  /* 0x0000000e13137220 */ /* 0x000fe20000400000 */
[----:B------:R-:W-:Y:S01]  /*28e0*/  HADD2.F32 R9, -RZ, R9.H1_H1 ;  /* 0x30000009ff097230 */ /* 0x000fe20000004100 */
[----:B------:R-:W-:Y:S01]  /*28f0*/  MOV R14, UR10 ;  /* 0x0000000a000e7c02 */ /* 0x000fe20008000f00 */
[----:B------:R-:W-:Y:S01]  /*2900*/  FFMA R12, R12, R16, R25 ;  /* 0x000000100c0c7223 */ /* 0x000fe20000000019 */
[----:B------:R-:W-:Y:S01]  /*2910*/  ISETP.LT.AND P0, PT, R7, c[0x0][0x1b4], !P1 ;  /* 0x00006d0007007a0c */ /* 0x000fe20004f01270 */
[----:B------:R-:W-:Y:S01]  /*2920*/  FFMA R6, R6, R19, R17 ;  /* 0x0000001306067223 */ /* 0x000fe20000000011 */
[----:B------:R-:W-:Y:S01]  /*2930*/  FFMA R9, R9, R23, R8 ;  /* 0x0000001709097223 */ /* 0x000fe20000000008 */
[----:B------:R-:W-:Y:S01]  /*2940*/  IMAD R7, R14, 0x500, R15 ;  /* 0x000005000e077824 */ /* 0x000fe200078e020f */
[----:B------:R-:W-:Y:S01]  /*2950*/  F2FP.F16.F32.PACK_AB R20, R12, R21 ;  /* 0x000000150c14723e */ /* 0x000fe200000000ff */
[----:B------:R-:W-:Y:S01]  /*2960*/  CS2R R16, SRZ ;  /* 0x0000000000107805 */ /* 0x000fe2000001ff00 */
[----:B------:R-:W-:Y:S01]  /*2970*/  IMAD.WIDE R12, R13, R10, c[0x0][0x1a0] ;  /* 0x000068000d0c7625 */ /* 0x000fe200078e020a */
[----:B------:R-:W-:-:S03]  /*2980*/  F2FP.F16.F32.PACK_AB R21, R9, R6 ;  /* 0x000000060915723e */ /* 0x000fc600000000ff */
[----:B------:R-:W-:Y:S02]  /*2990*/  IMAD.WIDE R14, R7, R10, c[0x0][0x160] ;  /* 0x00005800070e7625 */ /* 0x000fe400078e020a */
[----:B------:R-:W-:Y:S01]  /*29a0*/  @!P2 STG.E.64 [R12.64], R20 ;  /* 0x000000140c00a986 */ /* 0x000fe2000c101b08 */
[----:B------:R-:W-:Y:S01]  /*29b0*/  CS2R R18, SRZ ;  /* 0x0000000000127805 */ /* 0x000fe2000001ff00 */
[----:B------:R-:W-:Y:S02]  /*29c0*/  CS2R R8, SRZ ;  /* 0x0000000000087805 */ /* 0x000fe4000001ff00 */
[----:B------:R-:W2:Y:S04]  /*29d0*/  @P0 LDG.E.EF.64 R16, [R14.64] ;  /* 0x000000080e100981 */ /* 0x000ea8000c0e1b00 */
[----:B------:R-:W3:Y:S04]  /*29e0*/  @!P1 LDG.E.EL.64 R18, [R4.64+0x800] ;  /* 0x0008000804129981 */ /* 0x000ee8000c2e1b00 */
[----:B------:R-:W4:Y:S04]  /*29f0*/  @!P1 LDG.E.EL.64 R8, [R2.64+0x800] ;  /* 0x0008000802089981 */ /* 0x000f28000c2e1b00 */
[----:B------:R-:W-:Y:S06]  /*2a00*/  BAR.SYNC 0x0 ;  /* 0x0000000000007b1d */ /* 0x000fec0000000000 */
[----:B------:R-:W-:Y:S04]  /*2a10*/  STS [RZ], R11 ;  /* 0x0000000bff007388 */ /* 0x000fe80000000800 */
[----:B------:R-:W-:Y:S06]  /*2a20*/  BAR.SYNC 0x0 ;  /* 0x0000000000007b1d */ /* 0x000fec0000000000 */
[----:B------:R-:W0:Y:S01]  /*2a30*/  LDS R6, [RZ] ;  /* 0x00000000ff067984 */ /* 0x000e220000000800 */
[----:B--2---:R-:W-:-:S02]  /*2a40*/  SEL R16, R16, RZ, P0 ;  /* 0x000000ff10107207 */ /* 0x004fc40000000000 */
[----:B------:R-:W-:Y:S02]  /*2a50*/  SEL R12, R17, RZ, P0 ;  /* 0x000000ff110c7207 */ /* 0x000fe40000000000 */
[----:B---3--:R-:W-:Y:S01]  /*2a60*/  SEL R4, R19, RZ, !P1 ;  /* 0x000000ff13047207 */ /* 0x008fe20004800000 */
[--C-:B------:R-:W-:Y:S01]  /*2a70*/  HADD2.F32 R15, -RZ, R16.reuse.H0_H0 ;  /* 0x20000010ff0f7230 */ /* 0x100fe20000004100 */
[----:B------:R-:W-:Y:S01]  /*2a80*/  SEL R18, R18, RZ, !P1 ;  /* 0x000000ff12127207 */ /* 0x000fe20004800000 */
[----:B------:R-:W-:Y:S01]  /*2a90*/  HADD2.F32 R13, -RZ, R16.H1_H1 ;  /* 0x30000010ff0d7230 */ /* 0x000fe20000004100 */
[----:B----4-:R-:W-:Y:S01]  /*2aa0*/  SEL R8, R8, RZ, !P1 ;  /* 0x000000ff08087207 */ /* 0x010fe20004800000 */
[--C-:B------:R-:W-:Y:S01]  /*2ab0*/  HADD2.F32 R17, -RZ, R12.reuse.H0_H0 ;  /* 0x2000000cff117230 */ /* 0x100fe20000004100 */
[----:B------:R-:W-:Y:S01]  /*2ac0*/  SEL R9, R9, RZ, !P1 ;  /* 0x000000ff09097207 */ /* 0x000fe20004800000 */
[----:B------:R-:W-:Y:S01]  /*2ad0*/  HADD2.F32 R5, -RZ, R12.H1_H1 ;  /* 0x3000000cff057230 */ /* 0x000fe20000004100 */
[C---:B------:R-:W-:Y:S01]  /*2ae0*/  FADD R15, -R0.reuse, R15 ;  /* 0x0000000f000f7221 */ /* 0x040fe20000000100 */
[C---:B------:R-:W-:Y:S01]  /*2af0*/  FADD R13, -R0.reuse, R13 ;  /* 0x0000000d000d7221 */ /* 0x040fe20000000100 */
[C---:B------:R-:W-:Y:S01]  /*2b00*/  FADD R17, -R0.reuse, R17 ;  /* 0x0000001100117221 */ /* 0x040fe20000000100 */
[----:B------:R-:W-:Y:S01]  /*2b10*/  HADD2.F32 R19, -RZ, R4.H1_H1 ;  /* 0x30000004ff137230 */ /* 0x000fe20000004100 */
[----:B------:R-:W-:Y:S01]  /*2b20*/  FADD R11, -R0, R5 ;  /* 0x00000005000b7221 */ /* 0x000fe20000000100 */
[----:B------:R-:W-:Y:S01]  /*2b30*/  HADD2.F32 R0, -RZ, R8.H1_H1 ;  /* 0x30000008ff007230 */ /* 0x000fe20000004100 */
[C---:B0-----:R-:W-:Y:S01]  /*2b40*/  FMUL R15, R6.reuse, R15 ;  /* 0x0000000f060f7220 */ /* 0x041fe20000400000 */
[--C-:B------:R-:W-:Y:S01]  /*2b50*/  HADD2.F32 R2, -RZ, R9.reuse.H1_H1 ;  /* 0x30000009ff027230 */ /* 0x100fe20000004100 */
[C---:B------:R-:W-:Y:S01]  /*2b60*/  FMUL R13, R6.reuse, R13 ;  /* 0x0000000d060d7220 */ /* 0x040fe20000400000 */
[--C-:B------:R-:W-:Y:S01]  /*2b70*/  HADD2.F32 R3, -RZ, R18.reuse.H1_H1 ;  /* 0x30000012ff037230 */ /* 0x100fe20000004100 */
[C---:B------:R-:W-:Y:S01]  /*2b80*/  FMUL R17, R6.reuse, R17 ;  /* 0x0000001106117220 */ /* 0x040fe20000400000 */
[----:B------:R-:W-:Y:S01]  /*2b90*/  HADD2.F32 R5, -RZ, R18.H0_H0 ;  /* 0x20000012ff057230 */ /* 0x000fe20000004100 */
[----:B------:R-:W-:Y:S01]  /*2ba0*/  FMUL R11, R6, R11 ;  /* 0x0000000b060b7220 */ /* 0x000fe20000400000 */
[----:B------:R-:W-:Y:S01]  /*2bb0*/  HADD2.F32 R4, -RZ, R4.H0_H0 ;  /* 0x20000004ff047230 */ /* 0x000fe20000004100 */
[----:B------:R-:W-:Y:S01]  /*2bc0*/  FFMA R0, R3, R13, R0 ;  /* 0x0000000d03007223 */ /* 0x000fe20000000000 */
[----:B------:R-:W-:Y:S01]  /*2bd0*/  HADD2.F32 R8, -RZ, R8.H0_H0 ;  /* 0x20000008ff087230 */ /* 0x000fe20000004100 */
[----:B------:R-:W-:Y:S01]  /*2be0*/  FFMA R19, R19, R11, R2 ;  /* 0x0000000b13137223 */ /* 0x000fe20000000002 */
[----:B------:R-:W-:-:S02]  /*2bf0*/  HADD2.F32 R9, -RZ, R9.H0_H0 ;  /* 0x20000009ff097230 */ /* 0x000fc40000004100 */
[----:B------:R-:W-:Y:S01]  /*2c00*/  IMAD.WIDE R10, R7, R10, c[0x0][0x1a0] ;  /* 0x00006800070a7625 */ /* 0x000fe200078e020a */
[----:B------:R-:W-:Y:S02]  /*2c10*/  FFMA R5, R5, R15, R8 ;  /* 0x0000000f05057223 */ /* 0x000fe40000000008 */
[----:B------:R-:W-:-:S03]  /*2c20*/  FFMA R4, R4, R17, R9 ;  /* 0x0000001104047223 */ /* 0x000fc60000000009 */
[----:B------:R-:W-:Y:S02]  /*2c30*/  F2FP.F16.F32.PACK_AB R18, R0, R5 ;  /* 0x000000050012723e */ /* 0x000fe400000000ff */
[----:B------:R-:W-:Y:S01]  /*2c40*/  F2FP.F16.F32.PACK_AB R19, R19, R4 ;  /* 0x000000041313723e */ /* 0x000fe200000000ff */
[----:B------:R-:W-:Y:S06]  /*2c50*/  @!P0 EXIT ;  /* 0x000000000000894d */ /* 0x000fec0003800000 */
[----:B------:R-:W-:Y:S01]  /*2c60*/  STG.E.64 [R10.64], R18 ;  /* 0x000000120a007986 */ /* 0x000fe2000c101b08 */
[----:B------:R-:W-:Y:S05]  /*2c70*/  EXIT ;  /* 0x000000000000794d */ /* 0x000fea0003800000 */
.L_x_3:
[----:B------:R-:W-:-:S00]  /*2c80*/  BRA `(.L_x_3) ;  /* 0xfffffff000007947 */ /* 0x000fc0000383ffff */
[----:B------:R-:W-:-:S00]  /*2c90*/  NOP ;  /* 0x0000000000007918 */ /* 0x000fc00000000000 */
        /* <DEDUP_REMOVED lines=14> */
.L_x_4:


//--------------------- .nv.global.init           --------------------------
	.section	.nv.global.init,"aw",@progbits
.nv.global.init:
	.type		_$_str,@object
	.size		_$_str,(.L_0 - _$_str)
_$_str:
        /*0000*/ 	.byte	0x5f, 0x5f, 0x43, 0x55, 0x44, 0x41, 0x5f, 0x46, 0x54, 0x5a, 0x00
.L_0:


//--------------------- .nv.shared.triton__0d1d2d3d4d5d6d7d8d910111213de --------------------------
	.section	.nv.shared.triton__0d1d2d3d4d5d6d7d8d910111213de,"aw",@nobits
	.align	16
